	.headerflags	@"EF_CUDA_TEXMODE_UNIFIED EF_CUDA_64BIT_ADDRESS EF_CUDA_ACCELERATORS EF_CUDA_SM90 EF_CUDA_VIRTUAL_SM(EF_CUDA_SM90)"
	.elftype	@"ET_EXEC"


//--------------------- .nv.info                  --------------------------
	.section	.nv.info,"",@"SHT_CUDA_INFO"
	.align	4


	//----- nvinfo : EIATTR_REGCOUNT
	.align		4
        /*0000*/ 	.byte	0x04, 0x2f
        /*0002*/ 	.short	(.L_1 - .L_0)
	.align		4
.L_0:
        /*0004*/ 	.word	index@(triton_poi_fused_max_pool2d_with_indices_16)
        /*0008*/ 	.word	0x00000050


	//----- nvinfo : EIATTR_MIN_STACK_SIZE
	.align		4
.L_1:
        /*000c*/ 	.byte	0x04, 0x12
        /*000e*/ 	.short	(.L_3 - .L_2)
	.align		4
.L_2:
        /*0010*/ 	.word	index@(triton_poi_fused_max_pool2d_with_indices_16)
        /*0014*/ 	.word	0x00000000


	//----- nvinfo : EIATTR_FRAME_SIZE
	.align		4
.L_3:
        /*0018*/ 	.byte	0x04, 0x11
        /*001a*/ 	.short	(.L_5 - .L_4)
	.align		4
.L_4:
        /*001c*/ 	.word	index@(triton_poi_fused_max_pool2d_with_indices_16)
        /*0020*/ 	.word	0x00000000


	//----- nvinfo : EIATTR_MIN_STACK_SIZE
	.align		4
.L_5:
        /*0024*/ 	.byte	0x04, 0x12
        /*0026*/ 	.short	(.L_7 - .L_6)
	.align		4
.L_6:
        /*0028*/ 	.word	index@(triton_poi_fused_max_pool2d_with_indices_16)
        /*002c*/ 	.word	0x00000000
.L_7:


//--------------------- .nv.info.triton_poi_fused_max_pool2d_with_indices_16 --------------------------
	.section	.nv.info.triton_poi_fused_max_pool2d_with_indices_16,"",@"SHT_CUDA_INFO"
	.sectionflags	@""
	.align	4


	//----- nvinfo : EIATTR_CUDA_API_VERSION
	.align		4
        /*0000*/ 	.byte	0x04, 0x37
        /*0002*/ 	.short	(.L_9 - .L_8)
.L_8:
        /*0004*/ 	.word	0x0000007c


	//----- nvinfo : EIATTR_KPARAM_INFO
	.align		4
.L_9:
        /*0008*/ 	.byte	0x04, 0x17
        /*000a*/ 	.short	(.L_11 - .L_10)
.L_10:
        /*000c*/ 	.word	0x00000000
        /*0010*/ 	.short	0x0004
        /*0012*/ 	.short	0x001c
        /*0014*/ 	.byte	0x00, 0xf0, 0x11, 0x00


	//----- nvinfo : EIATTR_KPARAM_INFO
	.align		4
.L_11:
        /*0018*/ 	.byte	0x04, 0x17
        /*001a*/ 	.short	(.L_13 - .L_12)
.L_12:
        /*001c*/ 	.word	0x00000000
        /*0020*/ 	.short	0x0003
        /*0022*/ 	.short	0x0018
        /*0024*/ 	.byte	0x00, 0xf0, 0x11, 0x00


	//----- nvinfo : EIATTR_KPARAM_INFO
	.align		4
.L_13:
        /*0028*/ 	.byte	0x04, 0x17
        /*002a*/ 	.short	(.L_15 - .L_14)
.L_14:
        /*002c*/ 	.word	0x00000000
        /*0030*/ 	.short	0x0002
        /*0032*/ 	.short	0x0010
        /*0034*/ 	.byte	0x00, 0xf4, 0x21, 0x00


	//----- nvinfo : EIATTR_KPARAM_INFO
	.align		4
.L_15:
        /*0038*/ 	.byte	0x04, 0x17
        /*003a*/ 	.short	(.L_17 - .L_16)
.L_16:
        /*003c*/ 	.word	0x00000000
        /*0040*/ 	.short	0x0001
        /*0042*/ 	.short	0x0008
        /*0044*/ 	.byte	0x00, 0xf4, 0x21, 0x00


	//----- nvinfo : EIATTR_KPARAM_INFO
	.align		4
.L_17:
        /*0048*/ 	.byte	0x04, 0x17
        /*004a*/ 	.short	(.L_19 - .L_18)
.L_18:
        /*004c*/ 	.word	0x00000000
        /*0050*/ 	.short	0x0000
        /*0052*/ 	.short	0x0000
        /*0054*/ 	.byte	0x00, 0xf4, 0x21, 0x00


	//----- nvinfo : EIATTR_SPARSE_MMA_MASK
	.align		4
.L_19:
        /*0058*/ 	.byte	0x03, 0x50
        /*005a*/ 	.short	0x0000


	//----- nvinfo : EIATTR_MAXREG_COUNT
	.align		4
        /*005c*/ 	.byte	0x03, 0x1b
        /*005e*/ 	.short	0x00ff


	//----- nvinfo : EIATTR_EXIT_INSTR_OFFSETS
	.align		4
        /*0060*/ 	.byte	0x04, 0x1c
        /*0062*/ 	.short	(.L_21 - .L_20)


	//   ....[0]....
.L_20:
        /*0064*/ 	.word	0x00002f00


	//   ....[1]....
        /*0068*/ 	.word	0x00002f30


	//----- nvinfo : EIATTR_REQNTID
	.align		4
.L_21:
        /*006c*/ 	.byte	0x04, 0x10
        /*006e*/ 	.short	(.L_23 - .L_22)
.L_22:
        /*0070*/ 	.word	0x00000100
        /*0074*/ 	.word	0x00000001
        /*0078*/ 	.word	0x00000001


	//----- nvinfo : EIATTR_CBANK_PARAM_SIZE
	.align		4
.L_23:
        /*007c*/ 	.byte	0x03, 0x19
        /*007e*/ 	.short	0x0020


	//----- nvinfo : EIATTR_PARAM_CBANK
	.align		4
        /*0080*/ 	.byte	0x04, 0x0a
        /*0082*/ 	.short	(.L_25 - .L_24)
	.align		4
.L_24:
        /*0084*/ 	.word	index@(.nv.constant0.triton_poi_fused_max_pool2d_with_indices_16)
        /*0088*/ 	.short	0x0210
        /*008a*/ 	.short	0x0020


	//----- nvinfo : EIATTR_SW_WAR
	.align		4
.L_25:
        /*008c*/ 	.byte	0x04, 0x36
        /*008e*/ 	.short	(.L_27 - .L_26)
.L_26:
        /*0090*/ 	.word	0x00000008
.L_27:


//--------------------- .nv.callgraph             --------------------------
	.section	.nv.callgraph,"",@"SHT_CUDA_CALLGRAPH"
	.align	4
	.sectionentsize	8
	.align		4
        /*0000*/ 	.word	0x00000000
	.align		4
        /*0004*/ 	.word	0xffffffff
	.align		4
        /*0008*/ 	.word	0x00000000
	.align		4
        /*000c*/ 	.word	0xfffffffe
	.align		4
        /*0010*/ 	.word	0x00000000
	.align		4
        /*0014*/ 	.word	0xfffffffd
	.align		4
        /*0018*/ 	.word	0x00000000
	.align		4
        /*001c*/ 	.word	0xfffffffc


//--------------------- .text.triton_poi_fused_max_pool2d_with_indices_16 --------------------------
	.section	.text.triton_poi_fused_max_pool2d_with_indices_16,"ax",@progbits
	.sectionflags	@"SHF_BARRIERS=1"
	.align	128
        .global         triton_poi_fused_max_pool2d_with_indices_16
        .type           triton_poi_fused_max_pool2d_with_indices_16,@function
        .size           triton_poi_fused_max_pool2d_with_indices_16,(.L_x_1 - triton_poi_fused_max_pool2d_with_indices_16)
        .other          triton_poi_fused_max_pool2d_with_indices_16,@"STO_CUDA_ENTRY STV_DEFAULT"
triton_poi_fused_max_pool2d_with_indices_16:
.text.triton_poi_fused_max_pool2d_with_indices_16:
[----:B------:R-:W0:Y:S01]  /*0000*/  LDC R1, c[0x0][0x28] ;  /* 0x00000a00ff017b82 */ /* 0x000e220000000800 */
[----:B------:R-:W1:Y:S01]  /*0010*/  S2R R6, SR_CTAID.X ;  /* 0x0000000000067919 */ /* 0x000e620000002500 */
[----:B------:R-:W-:Y:S01]  /*0020*/  CS2R R70, SRZ ;  /* 0x0000000000467805 */ /* 0x000fe2000001ff00 */
[----:B------:R-:W-:Y:S01]  /*0030*/  ULDC.64 UR6, c[0x0][0x208] ;  /* 0x0000820000067ab9 */ /* 0x000fe20000000a00 */
[----:B------:R-:W-:Y:S01]  /*0040*/  CS2R R76, SRZ ;  /* 0x00000000004c7805 */ /* 0x000fe2000001ff00 */
[----:B------:R-:W2:Y:S01]  /*0050*/  S2R R7, SR_TID.X ;  /* 0x0000000000077919 */ /* 0x000ea20000002100 */
[----:B------:R-:W-:Y:S01]  /*0060*/  IMAD.MOV.U32 R14, RZ, RZ, RZ ;  /* 0x000000ffff0e7224 */ /* 0x000fe200078e00ff */
[----:B------:R-:W3:Y:S01]  /*0070*/  S2R R8, SR_CTAID.Y ;  /* 0x0000000000087919 */ /* 0x000ee20000002600 */
[----:B-1----:R-:W-:Y:S01]  /*0080*/  IMAD.SHL.U32 R6, R6, 0x40, RZ ;  /* 0x0000004006067824 */ /* 0x002fe200078e00ff */
[----:B--2---:R-:W-:-:S04]  /*0090*/  SHF.R.U32.HI R61, RZ, 0x6, R7 ;  /* 0x00000006ff3d7819 */ /* 0x004fc80000011607 */
[----:B------:R-:W-:Y:S01]  /*00a0*/  LOP3.LUT R0, R6, 0x3f, R7, 0xf8, !PT ;  /* 0x0000003f06007812 */ /* 0x000fe200078ef807 */
[----:B---3--:R-:W-:Y:S01]  /*00b0*/  IMAD.SHL.U32 R8, R8, 0x40, RZ ;  /* 0x0000004008087824 */ /* 0x008fe200078e00ff */
[----:B------:R-:W-:Y:S02]  /*00c0*/  SGXT.U32 R61, R61, 0x2 ;  /* 0x000000023d3d781a */ /* 0x000fe40000000000 */
[----:B------:R-:W-:Y:S02]  /*00d0*/  SHF.R.S32.HI R3, RZ, 0x1f, R0 ;  /* 0x0000001fff037819 */ /* 0x000fe40000011400 */
[----:B------:R-:W-:Y:S02]  /*00e0*/  ISETP.GE.AND P0, PT, R0, 0x100, PT ;  /* 0x000001000000780c */ /* 0x000fe40003f06270 */
[----:B------:R-:W-:Y:S02]  /*00f0*/  LEA.HI R3, R3, R0, RZ, 0x4 ;  /* 0x0000000003037211 */ /* 0x000fe400078f20ff */
[----:B------:R-:W-:-:S02]  /*0100*/  LOP3.LUT R18, R8, 0xc, R61, 0xfe, !PT ;  /* 0x0000000c08127812 */ /* 0x000fc400078efe3d */
[C---:B------:R-:W-:Y:S01]  /*0110*/  LOP3.LUT R5, R3.reuse, 0x7ffffff0, RZ, 0xc0, !PT ;  /* 0x7ffffff003057812 */ /* 0x040fe200078ec0ff */
[----:B------:R-:W-:Y:S01]  /*0120*/  IMAD.SHL.U32 R3, R3, 0x4, RZ ;  /* 0x0000000403037824 */ /* 0x000fe200078e00ff */
[----:B------:R-:W-:Y:S02]  /*0130*/  ISETP.LT.AND P3, PT, R18, 0x200, !P0 ;  /* 0x000002001200780c */ /* 0x000fe40004761270 */
[----:B------:R-:W-:Y:S01]  /*0140*/  LOP3.LUT R28, R8, R61, RZ, 0xfc, !PT ;  /* 0x0000003d081c7212 */ /* 0x000fe200078efcff */
[----:B------:R-:W-:Y:S01]  /*0150*/  IMAD.IADD R5, R0, 0x1, -R5 ;  /* 0x0000000100057824 */ /* 0x000fe200078e0a05 */
[----:B------:R-:W-:Y:S01]  /*0160*/  LOP3.LUT R2, R3, 0xffffffc0, RZ, 0xc0, !PT ;  /* 0xffffffc003027812 */ /* 0x000fe200078ec0ff */
[----:B------:R-:W-:Y:S01]  /*0170*/  IMAD.MOV.U32 R0, RZ, RZ, RZ ;  /* 0x000000ffff007224 */ /* 0x000fe200078e00ff */
[----:B------:R-:W-:Y:S02]  /*0180*/  ISETP.LT.AND P4, PT, R28, 0x200, !P0 ;  /* 0x000002001c00780c */ /* 0x000fe40004781270 */
[----:B------:R-:W-:Y:S01]  /*0190*/  LOP3.LUT R34, R8, 0x4, R61, 0xfe, !PT ;  /* 0x0000000408227812 */ /* 0x000fe200078efe3d */
[----:B------:R-:W-:Y:S01]  /*01a0*/  IMAD R35, R5, 0x2, R2 ;  /* 0x0000000205237824 */ /* 0x000fe200078e0202 */
[----:B------:R-:W-:Y:S01]  /*01b0*/  LOP3.LUT R22, R8, 0x8, R61, 0xfe, !PT ;  /* 0x0000000808167812 */ /* 0x000fe200078efe3d */
[----:B------:R-:W1:Y:S01]  /*01c0*/  LDC.64 R4, c[0x0][0x210] ;  /* 0x00008400ff047b82 */ /* 0x000e620000000a00 */
[----:B------:R-:W-:Y:S01]  /*01d0*/  ISETP.LT.AND P1, PT, R34, 0x200, !P0 ;  /* 0x000002002200780c */ /* 0x000fe20004721270 */
[----:B------:R-:W-:Y:S01]  /*01e0*/  IMAD R31, R18, 0x400, R35 ;  /* 0x00000400121f7824 */ /* 0x000fe200078e0223 */
[----:B------:R-:W-:Y:S01]  /*01f0*/  ISETP.LT.AND P2, PT, R22, 0x200, !P0 ;  /* 0x000002001600780c */ /* 0x000fe20004741270 */
[----:B------:R-:W-:-:S02]  /*0200*/  VIADD R67, R35, 0x1 ;  /* 0x0000000123437836 */ /* 0x000fc40000000000 */
[C---:B------:R-:W-:Y:S02]  /*0210*/  IMAD R11, R28.reuse, 0x400, R35 ;  /* 0x000004001c0b7824 */ /* 0x040fe400078e0223 */
[----:B------:R-:W-:Y:S02]  /*0220*/  IMAD R33, R28, 0x400, R67 ;  /* 0x000004001c217824 */ /* 0x000fe400078e0243 */
[----:B------:R-:W-:Y:S02]  /*0230*/  IMAD R25, R34, 0x400, R35 ;  /* 0x0000040022197824 */ /* 0x000fe400078e0223 */
[----:B------:R-:W-:Y:S02]  /*0240*/  IMAD.MOV.U32 R75, RZ, RZ, RZ ;  /* 0x000000ffff4b7224 */ /* 0x000fe400078e00ff */
[----:B------:R-:W-:Y:S02]  /*0250*/  VIADD R16, R35, 0x20 ;  /* 0x0000002023107836 */ /* 0x000fe40000000000 */
[----:B------:R-:W-:-:S02]  /*0260*/  IMAD.MOV.U32 R29, RZ, RZ, RZ ;  /* 0x000000ffff1d7224 */ /* 0x000fc400078e00ff */
[----:B------:R-:W-:Y:S02]  /*0270*/  IMAD.MOV.U32 R60, RZ, RZ, RZ ;  /* 0x000000ffff3c7224 */ /* 0x000fe400078e00ff */
[----:B------:R-:W-:Y:S02]  /*0280*/  VIADD R15, R35, 0x21 ;  /* 0x00000021230f7836 */ /* 0x000fe40000000000 */
[----:B------:R-:W-:Y:S02]  /*0290*/  IMAD.MOV.U32 R52, RZ, RZ, RZ ;  /* 0x000000ffff347224 */ /* 0x000fe400078e00ff */
[----:B-1----:R-:W-:-:S04]  /*02a0*/  IMAD.WIDE R30, R31, 0x4, R4 ;  /* 0x000000041f1e7825 */ /* 0x002fc800078e0204 */
[--C-:B------:R-:W-:Y:S01]  /*02b0*/  IMAD.WIDE R10, R11, 0x4, R4.reuse ;  /* 0x000000040b0a7825 */ /* 0x100fe200078e0204 */
[----:B------:R1:W2:Y:S03]  /*02c0*/  @P3 LDG.E.EL R71, desc[UR6][R30.64] ;  /* 0x000000061e473981 */ /* 0x0002a6000c2e1900 */
[--C-:B------:R-:W-:Y:S01]  /*02d0*/  IMAD.WIDE R32, R33, 0x4, R4.reuse ;  /* 0x0000000421207825 */ /* 0x100fe200078e0204 */
[----:B------:R-:W3:Y:S03]  /*02e0*/  @P4 LDG.E.EL R77, desc[UR6][R10.64] ;  /* 0x000000060a4d4981 */ /* 0x000ee6000c2e1900 */
[----:B------:R-:W-:Y:S01]  /*02f0*/  IMAD.WIDE R24, R25, 0x4, R4 ;  /* 0x0000000419187825 */ /* 0x000fe200078e0204 */
[----:B------:R-:W3:Y:S03]  /*0300*/  @P4 LDG.E.EL R0, desc[UR6][R32.64] ;  /* 0x0000000620004981 */ /* 0x000ee6000c2e1900 */
[----:B-1----:R-:W-:Y:S01]  /*0310*/  IMAD R31, R34, 0x400, R67 ;  /* 0x00000400221f7824 */ /* 0x002fe200078e0243 */
[----:B------:R-:W4:Y:S01]  /*0320*/  @P1 LDG.E.EL R76, desc[UR6][R24.64] ;  /* 0x00000006184c1981 */ /* 0x000f22000c2e1900 */
[----:B------:R-:W-:-:S02]  /*0330*/  IMAD.MOV.U32 R51, RZ, RZ, RZ ;  /* 0x000000ffff337224 */ /* 0x000fc400078e00ff */
[----:B------:R-:W-:Y:S01]  /*0340*/  IMAD.WIDE R30, R31, 0x4, R4 ;  /* 0x000000041f1e7825 */ /* 0x000fe200078e0204 */
[----:B------:R-:W-:-:S03]  /*0350*/  CS2R R12, SRZ ;  /* 0x00000000000c7805 */ /* 0x000fc6000001ff00 */
[----:B------:R-:W-:Y:S01]  /*0360*/  IMAD R27, R22, 0x400, R35 ;  /* 0x00000400161b7824 */ /* 0x000fe200078e0223 */
[----:B------:R-:W4:Y:S01]  /*0370*/  @P1 LDG.E.EL R75, desc[UR6][R30.64] ;  /* 0x000000061e4b1981 */ /* 0x000f22000c2e1900 */
[--C-:B------:R-:W-:Y:S02]  /*0380*/  IMAD R37, R28, 0x400, R16.reuse ;  /* 0x000004001c257824 */ /* 0x100fe400078e0210 */
[----:B------:R-:W-:Y:S02]  /*0390*/  IMAD R3, R34, 0x400, R16 ;  /* 0x0000040022037824 */ /* 0x000fe400078e0210 */
[----:B------:R-:W-:-:S04]  /*03a0*/  IMAD.WIDE R36, R37, 0x4, R4 ;  /* 0x0000000425247825 */ /* 0x000fc800078e0204 */
[--C-:B------:R-:W-:Y:S01]  /*03b0*/  IMAD R39, R28, 0x400, R15.reuse ;  /* 0x000004001c277824 */ /* 0x100fe200078e020f */
[----:B------:R1:W5:Y:S01]  /*03c0*/  @P4 LDG.E.EL R29, desc[UR6][R36.64] ;  /* 0x00000006241d4981 */ /* 0x000362000c2e1900 */
[----:B------:R-:W-:Y:S02]  /*03d0*/  IMAD R41, R34, 0x400, R15 ;  /* 0x0000040022297824 */ /* 0x000fe400078e020f */
[----:B------:R-:W-:-:S04]  /*03e0*/  IMAD.WIDE R26, R27, 0x4, R4 ;  /* 0x000000041b1a7825 */ /* 0x000fc800078e0204 */
[--C-:B01----:R-:W-:Y:S01]  /*03f0*/  IMAD.WIDE R36, R3, 0x4, R4.reuse ;  /* 0x0000000403247825 */ /* 0x103fe200078e0204 */
[----:B------:R-:W2:Y:S04]  /*0400*/  @P2 LDG.E.EL R14, desc[UR6][R26.64] ;  /* 0x000000061a0e2981 */ /* 0x000ea8000c2e1900 */
[----:B------:R-:W2:Y:S01]  /*0410*/  @P1 LDG.E.EL R60, desc[UR6][R36.64] ;  /* 0x00000006243c1981 */ /* 0x000ea2000c2e1900 */
[----:B------:R-:W-:-:S04]  /*0420*/  IMAD.WIDE R38, R39, 0x4, R4 ;  /* 0x0000000427267825 */ /* 0x000fc800078e0204 */
[----:B------:R-:W-:Y:S01]  /*0430*/  IMAD.WIDE R40, R41, 0x4, R4 ;  /* 0x0000000429287825 */ /* 0x000fe200078e0204 */
[----:B------:R-:W2:Y:S03]  /*0440*/  @P4 LDG.E.EL R52, desc[UR6][R38.64] ;  /* 0x0000000626344981 */ /* 0x000ea6000c2e1900 */
[----:B------:R-:W-:Y:S01]  /*0450*/  IMAD R31, R22, 0x400, R67 ;  /* 0x00000400161f7824 */ /* 0x000fe200078e0243 */
[----:B------:R-:W2:Y:S03]  /*0460*/  @P1 LDG.E.EL R51, desc[UR6][R40.64] ;  /* 0x0000000628331981 */ /* 0x000ea6000c2e1900 */
[----:B------:R-:W-:-:S05]  /*0470*/  IMAD.WIDE R30, R31, 0x4, R4 ;  /* 0x000000041f1e7825 */ /* 0x000fca00078e0204 */
[----:B------:R0:W2:Y:S01]  /*0480*/  @P2 LDG.E.EL R13, desc[UR6][R30.64] ;  /* 0x000000061e0d2981 */ /* 0x0000a2000c2e1900 */
[----:B------:R-:W-:-:S04]  /*0490*/  IMAD R3, R18, 0x400, R67 ;  /* 0x0000040012037824 */ /* 0x000fc800078e0243 */
[----:B0-----:R-:W-:-:S05]  /*04a0*/  IMAD.WIDE R30, R3, 0x4, R4 ;  /* 0x00000004031e7825 */ /* 0x001fca00078e0204 */
[----:B------:R-:W2:Y:S01]  /*04b0*/  @P3 LDG.E.EL R70, desc[UR6][R30.64] ;  /* 0x000000061e463981 */ /* 0x000ea2000c2e1900 */
[----:B------:R-:W-:Y:S01]  /*04c0*/  IMAD R39, R22, 0x400, R16 ;  /* 0x0000040016277824 */ /* 0x000fe200078e0210 */
[----:B------:R-:W-:-:S03]  /*04d0*/  CS2R R62, SRZ ;  /* 0x00000000003e7805 */ /* 0x000fc6000001ff00 */
[----:B------:R-:W-:Y:S01]  /*04e0*/  IMAD.WIDE R38, R39, 0x4, R4 ;  /* 0x0000000427267825 */ /* 0x000fe200078e0204 */
[----:B------:R-:W-:-:S04]  /*04f0*/  LOP3.LUT R20, R8, 0x14, R61, 0xfe, !PT ;  /* 0x0000001408147812 */ /* 0x000fc800078efe3d */
[----:B------:R-:W2:Y:S01]  /*0500*/  @P2 LDG.E.EL R62, desc[UR6][R38.64] ;  /* 0x00000006263e2981 */ /* 0x000ea2000c2e1900 */
[----:B------:R-:W-:Y:S01]  /*0510*/  IMAD R37, R18, 0x400, R16 ;  /* 0x0000040012257824 */ /* 0x000fe200078e0210 */
[----:B------:R-:W-:Y:S02]  /*0520*/  ISETP.LT.AND P6, PT, R20, 0x200, !P0 ;  /* 0x000002001400780c */ /* 0x000fe400047c1270 */
[----:B------:R-:W-:Y:S01]  /*0530*/  CS2R R68, SRZ ;  /* 0x0000000000447805 */ /* 0x000fe2000001ff00 */
[----:B------:R-:W-:-:S04]  /*0540*/  IMAD.WIDE R36, R37, 0x4, R4 ;  /* 0x0000000425247825 */ /* 0x000fc800078e0204 */
[----:B------:R-:W-:Y:S01]  /*0550*/  IMAD R27, R20, 0x400, R35 ;  /* 0x00000400141b7824 */ /* 0x000fe200078e0223 */
[----:B------:R-:W2:Y:S01]  /*0560*/  @P3 LDG.E.EL R69, desc[UR6][R36.64] ;  /* 0x0000000624453981 */ /* 0x000ea2000c2e1900 */
[----:B------:R-:W-:Y:S02]  /*0570*/  IMAD.MOV.U32 R17, RZ, RZ, RZ ;  /* 0x000000ffff117224 */ /* 0x000fe400078e00ff */
[----:B------:R-:W-:-:S04]  /*0580*/  IMAD.WIDE R26, R27, 0x4, R4 ;  /* 0x000000041b1a7825 */ /* 0x000fc800078e0204 */
[----:B------:R-:W-:Y:S01]  /*0590*/  IMAD R23, R22, 0x400, R15 ;  /* 0x0000040016177824 */ /* 0x000fe200078e020f */
[----:B------:R0:W2:Y:S03]  /*05a0*/  @P6 LDG.E.EL R17, desc[UR6][R26.64] ;  /* 0x000000061a116981 */ /* 0x0000a6000c2e1900 */
[----:B------:R-:W-:Y:S01]  /*05b0*/  IMAD.WIDE R22, R23, 0x4, R4 ;  /* 0x0000000417167825 */ /* 0x000fe200078e0204 */
[----:B0-----:R-:W-:-:S03]  /*05c0*/  CS2R R26, SRZ ;  /* 0x00000000001a7805 */ /* 0x001fc6000001ff00 */
[----:B------:R-:W-:-:S03]  /*05d0*/  IMAD R41, R18, 0x400, R15 ;  /* 0x0000040012297824 */ /* 0x000fc600078e020f */
[----:B------:R0:W2:Y:S01]  /*05e0*/  @P2 LDG.E.EL R27, desc[UR6][R22.64] ;  /* 0x00000006161b2981 */ /* 0x0000a2000c2e1900 */
[----:B------:R-:W-:Y:S01]  /*05f0*/  IMAD.WIDE R40, R41, 0x4, R4 ;  /* 0x0000000429287825 */ /* 0x000fe200078e0204 */
[----:B------:R-:W-:-:S04]  /*0600*/  LOP3.LUT R2, R8, 0x10, R61, 0xfe, !PT ;  /* 0x0000001008027812 */ /* 0x000fc800078efe3d */
[----:B------:R-:W2:Y:S01]  /*0610*/  @P3 LDG.E.EL R26, desc[UR6][R40.64] ;  /* 0x00000006281a3981 */ /* 0x000ea2000c2e1900 */
[C---:B------:R-:W-:Y:S01]  /*0620*/  ISETP.LT.AND P5, PT, R2.reuse, 0x200, !P0 ;  /* 0x000002000200780c */ /* 0x040fe200047a1270 */
[C---:B------:R-:W-:Y:S02]  /*0630*/  IMAD R25, R2.reuse, 0x400, R35 ;  /* 0x0000040002197824 */ /* 0x040fe400078e0223 */
[----:B------:R-:W-:Y:S01]  /*0640*/  IMAD R9, R2, 0x400, R67 ;  /* 0x0000040002097824 */ /* 0x000fe200078e0243 */
[----:B------:R-:W-:Y:S01]  /*0650*/  CS2R R10, SRZ ;  /* 0x00000000000a7805 */ /* 0x000fe2000001ff00 */
[----:B------:R-:W-:-:S04]  /*0660*/  IMAD.WIDE R24, R25, 0x4, R4 ;  /* 0x0000000419187825 */ /* 0x000fc800078e0204 */
[----:B------:R-:W-:-:S04]  /*0670*/  IMAD.WIDE R38, R9, 0x4, R4 ;  /* 0x0000000409267825 */ /* 0x000fc800078e0204 */
[----:B------:R1:W2:Y:S04]  /*0680*/  @P5 LDG.E.EL R12, desc[UR6][R24.64] ;  /* 0x00000006180c5981 */ /* 0x0002a8000c2e1900 */
[----:B------:R-:W2:Y:S01]  /*0690*/  @P5 LDG.E.EL R11, desc[UR6][R38.64] ;  /* 0x00000006260b5981 */ /* 0x000ea2000c2e1900 */
[----:B------:R-:W-:Y:S01]  /*06a0*/  IMAD R43, R20, 0x400, R67 ;  /* 0x00000400142b7824 */ /* 0x000fe200078e0243 */
[----:B------:R-:W-:-:S03]  /*06b0*/  CS2R R64, SRZ ;  /* 0x0000000000407805 */ /* 0x000fc6000001ff00 */
[----:B------:R-:W-:-:S05]  /*06c0*/  IMAD.WIDE R42, R43, 0x4, R4 ;  /* 0x000000042b2a7825 */ /* 0x000fca00078e0204 */
[----:B------:R-:W2:Y:S01]  /*06d0*/  @P6 LDG.E.EL R64, desc[UR6][R42.64] ;  /* 0x000000062a406981 */ /* 0x000ea2000c2e1900 */
[C---:B------:R-:W-:Y:S01]  /*06e0*/  IMAD R3, R2.reuse, 0x400, R16 ;  /* 0x0000040002037824 */ /* 0x040fe200078e0210 */
[----:B------:R-:W-:Y:S01]  /*06f0*/  CS2R R18, SRZ ;  /* 0x0000000000127805 */ /* 0x000fe2000001ff00 */
[----:B------:R-:W-:Y:S02]  /*0700*/  IMAD R21, R2, 0x400, R15 ;  /* 0x0000040002157824 */ /* 0x000fe400078e020f */
[----:B------:R-:W-:Y:S01]  /*0710*/  IMAD.WIDE R2, R3, 0x4, R4 ;  /* 0x0000000403027825 */ /* 0x000fe200078e0204 */
[----:B------:R-:W-:-:S04]  /*0720*/  LOP3.LUT R32, R8, 0x18, R61, 0xfe, !PT ;  /* 0x0000001808207812 */ /* 0x000fc800078efe3d */
[----:B------:R-:W2:Y:S01]  /*0730*/  @P5 LDG.E.EL R18, desc[UR6][R2.64] ;  /* 0x0000000602125981 */ /* 0x000ea2000c2e1900 */
[----:B0-----:R-:W-:Y:S01]  /*0740*/  IMAD R23, R20, 0x400, R16 ;  /* 0x0000040014177824 */ /* 0x001fe200078e0210 */
[----:B------:R-:W-:-:S03]  /*0750*/  ISETP.LT.AND P4, PT, R32, 0x200, !P0 ;  /* 0x000002002000780c */ /* 0x000fc60004781270 */
[----:B------:R-:W-:-:S04]  /*0760*/  IMAD.WIDE R22, R23, 0x4, R4 ;  /* 0x0000000417167825 */ /* 0x000fc800078e0204 */
[----:B-1----:R-:W-:Y:S01]  /*0770*/  IMAD R25, R32, 0x400, R35 ;  /* 0x0000040020197824 */ /* 0x002fe200078e0223 */
[----:B------:R-:W2:Y:S03]  /*0780*/  @P6 LDG.E.EL R63, desc[UR6][R22.64] ;  /* 0x00000006163f6981 */ /* 0x000ea6000c2e1900 */
[----:B------:R-:W-:-:S04]  /*0790*/  IMAD.WIDE R24, R25, 0x4, R4 ;  /* 0x0000000419187825 */ /* 0x000fc800078e0204 */
[----:B------:R-:W-:Y:S01]  /*07a0*/  IMAD R9, R20, 0x400, R15 ;  /* 0x0000040014097824 */ /* 0x000fe200078e020f */
[----:B------:R0:W2:Y:S01]  /*07b0*/  @P4 LDG.E.EL R10, desc[UR6][R24.64] ;  /* 0x00000006180a4981 */ /* 0x0000a2000c2e1900 */
[----:B------:R-:W-:Y:S01]  /*07c0*/  IMAD.WIDE R20, R21, 0x4, R4 ;  /* 0x0000000415147825 */ /* 0x000fe200078e0204 */
[----:B0-----:R-:W-:-:S03]  /*07d0*/  CS2R R24, SRZ ;  /* 0x0000000000187805 */ /* 0x001fc6000001ff00 */
[----:B------:R-:W-:-:S03]  /*07e0*/  IMAD.WIDE R38, R9, 0x4, R4 ;  /* 0x0000000409267825 */ /* 0x000fc600078e0204 */
[----:B------:R0:W2:Y:S01]  /*07f0*/  @P5 LDG.E.EL R25, desc[UR6][R20.64] ;  /* 0x0000000614195981 */ /* 0x0000a2000c2e1900 */
[----:B------:R-:W-:-:S03]  /*0800*/  LOP3.LUT R48, R8, 0x20, R61, 0xfe, !PT ;  /* 0x0000002008307812 */ /* 0x000fc600078efe3d */
[----:B------:R-:W2:Y:S01]  /*0810*/  @P6 LDG.E.EL R24, desc[UR6][R38.64] ;  /* 0x0000000626186981 */ /* 0x000ea2000c2e1900 */
[C---:B------:R-:W-:Y:S01]  /*0820*/  ISETP.LT.AND P6, PT, R48.reuse, 0x200, !P0 ;  /* 0x000002003000780c */ /* 0x040fe200047c1270 */
[----:B------:R-:W-:Y:S01]  /*0830*/  IMAD R45, R48, 0x400, R35 ;  /* 0x00000400302d7824 */ /* 0x000fe200078e0223 */
[----:B------:R-:W-:Y:S01]  /*0840*/  LOP3.LUT R34, R8, 0x1c, R61, 0xfe, !PT ;  /* 0x0000001c08227812 */ /* 0x000fe200078efe3d */
[----:B------:R-:W-:Y:S02]  /*0850*/  IMAD.MOV.U32 R30, RZ, RZ, RZ ;  /* 0x000000ffff1e7224 */ /* 0x000fe400078e00ff */
[----:B------:R-:W-:Y:S01]  /*0860*/  IMAD.WIDE R44, R45, 0x4, R4 ;  /* 0x000000042d2c7825 */ /* 0x000fe200078e0204 */
[----:B------:R-:W-:-:S03]  /*0870*/  ISETP.LT.AND P5, PT, R34, 0x200, !P0 ;  /* 0x000002002200780c */ /* 0x000fc600047a1270 */
[----:B0-----:R-:W-:Y:S01]  /*0880*/  IMAD R21, R32, 0x400, R67 ;  /* 0x0000040020157824 */ /* 0x001fe200078e0243 */
[----:B------:R-:W-:Y:S01]  /*0890*/  LOP3.LUT R40, R8, 0x28, R61, 0xfe, !PT ;  /* 0x0000002808287812 */ /* 0x000fe200078efe3d */
[----:B------:R-:W-:Y:S02]  /*08a0*/  IMAD.MOV.U32 R9, RZ, RZ, RZ ;  /* 0x000000ffff097224 */ /* 0x000fe400078e00ff */
[----:B------:R0:W2:Y:S01]  /*08b0*/  @P6 LDG.E.EL R30, desc[UR6][R44.64] ;  /* 0x000000062c1e6981 */ /* 0x0000a2000c2e1900 */
[----:B------:R-:W-:Y:S01]  /*08c0*/  IMAD R47, R34, 0x400, R35 ;  /* 0x00000400222f7824 */ /* 0x000fe200078e0223 */
[----:B------:R-:W-:Y:S02]  /*08d0*/  LOP3.LUT R56, R8, 0x2c, R61, 0xfe, !PT ;  /* 0x0000002c08387812 */ /* 0x000fe400078efe3d */
[----:B------:R-:W-:Y:S01]  /*08e0*/  ISETP.LT.AND P2, PT, R40, 0x200, !P0 ;  /* 0x000002002800780c */ /* 0x000fe20004741270 */
[----:B------:R-:W-:-:S04]  /*08f0*/  IMAD.WIDE R46, R47, 0x4, R4 ;  /* 0x000000042f2e7825 */ /* 0x000fc800078e0204 */
[----:B0-----:R-:W-:Y:S01]  /*0900*/  IMAD.WIDE R44, R21, 0x4, R4 ;  /* 0x00000004152c7825 */ /* 0x001fe200078e0204 */
[----:B------:R-:W-:Y:S01]  /*0910*/  LOP3.LUT R20, R8, 0x24, R61, 0xfe, !PT ;  /* 0x0000002408147812 */ /* 0x000fe200078efe3d */
[----:B------:R0:W2:Y:S01]  /*0920*/  @P5 LDG.E.EL R19, desc[UR6][R46.64] ;  /* 0x000000062e135981 */ /* 0x0000a2000c2e1900 */
[----:B------:R-:W-:Y:S01]  /*0930*/  ISETP.LT.AND P3, PT, R56, 0x200, !P0 ;  /* 0x000002003800780c */ /* 0x000fe20004761270 */
[--C-:B------:R-:W-:Y:S02]  /*0940*/  IMAD R39, R40, 0x400, R35.reuse ;  /* 0x0000040028277824 */ /* 0x100fe400078e0223 */
[----:B------:R-:W2:Y:S01]  /*0950*/  @P4 LDG.E.EL R9, desc[UR6][R44.64] ;  /* 0x000000062c094981 */ /* 0x000ea2000c2e1900 */
[----:B------:R-:W-:Y:S01]  /*0960*/  IMAD.MOV.U32 R36, RZ, RZ, RZ ;  /* 0x000000ffff247224 */ /* 0x000fe200078e00ff */
[----:B------:R-:W-:Y:S01]  /*0970*/  ISETP.LT.AND P1, PT, R20, 0x200, !P0 ;  /* 0x000002001400780c */ /* 0x000fe20004721270 */
[----:B------:R-:W-:Y:S02]  /*0980*/  IMAD R3, R56, 0x400, R35 ;  /* 0x0000040038037824 */ /* 0x000fe400078e0223 */
[----:B------:R-:W-:-:S04]  /*0990*/  IMAD.WIDE R38, R39, 0x4, R4 ;  /* 0x0000000427267825 */ /* 0x000fc800078e0204 */
[----:B0-----:R-:W-:Y:S01]  /*09a0*/  IMAD R47, R34, 0x400, R67 ;  /* 0x00000400222f7824 */ /* 0x001fe200078e0243 */
[----:B------:R0:W2:Y:S01]  /*09b0*/  @P2 LDG.E.EL R36, desc[UR6][R38.64] ;  /* 0x0000000626242981 */ /* 0x0000a2000c2e1900 */
[----:B------:R-:W-:Y:S02]  /*09c0*/  IMAD.MOV.U32 R66, RZ, RZ, RZ ;  /* 0x000000ffff427224 */ /* 0x000fe400078e00ff */
[----:B------:R-:W-:Y:S02]  /*09d0*/  IMAD.MOV.U32 R41, RZ, RZ, RZ ;  /* 0x000000ffff297224 */ /* 0x000fe400078e00ff */
[----:B------:R-:W-:-:S04]  /*09e0*/  IMAD.WIDE R46, R47, 0x4, R4 ;  /* 0x000000042f2e7825 */ /* 0x000fc800078e0204 */
[----:B------:R-:W-:Y:S01]  /*09f0*/  IMAD R43, R20, 0x400, R35 ;  /* 0x00000400142b7824 */ /* 0x000fe200078e0223 */
[----:B------:R-:W2:Y:S01]  /*0a00*/  @P5 LDG.E.EL R66, desc[UR6][R46.64] ;  /* 0x000000062e425981 */ /* 0x000ea2000c2e1900 */
[----:B------:R-:W-:Y:S01]  /*0a10*/  IMAD.WIDE R2, R3, 0x4, R4 ;  /* 0x0000000403027825 */ /* 0x000fe200078e0204 */
[----:B------:R-:W-:-:S03]  /*0a20*/  CS2R R22, SRZ ;  /* 0x0000000000167805 */ /* 0x000fc6000001ff00 */
[----:B------:R-:W-:Y:S01]  /*0a30*/  IMAD R37, R32, 0x400, R15 ;  /* 0x0000040020257824 */ /* 0x000fe200078e020f */
[----:B------:R1:W2:Y:S01]  /*0a40*/  @P3 LDG.E.EL R41, desc[UR6][R2.64] ;  /* 0x0000000602293981 */ /* 0x0002a2000c2e1900 */
[----:B0-----:R-:W-:Y:S02]  /*0a50*/  IMAD R39, R34, 0x400, R16 ;  /* 0x0000040022277824 */ /* 0x001fe400078e0210 */
[----:B------:R-:W-:Y:S02]  /*0a60*/  IMAD.MOV.U32 R33, RZ, RZ, RZ ;  /* 0x000000ffff217224 */ /* 0x000fe400078e00ff */
[----:B------:R-:W-:-:S04]  /*0a70*/  IMAD.WIDE R42, R43, 0x4, R4 ;  /* 0x000000042b2a7825 */ /* 0x000fc800078e0204 */
[----:B------:R-:W-:Y:S01]  /*0a80*/  IMAD R31, R32, 0x400, R16 ;  /* 0x00000400201f7824 */ /* 0x000fe200078e0210 */
[----:B------:R0:W2:Y:S01]  /*0a90*/  @P1 LDG.E.EL R33, desc[UR6][R42.64] ;  /* 0x000000062a211981 */ /* 0x0000a2000c2e1900 */
[----:B-1----:R-:W-:-:S04]  /*0aa0*/  IMAD.WIDE R2, R37, 0x4, R4 ;  /* 0x0000000425027825 */ /* 0x002fc800078e0204 */
[----:B------:R-:W-:Y:S01]  /*0ab0*/  IMAD.WIDE R38, R39, 0x4, R4 ;  /* 0x0000000427267825 */ /* 0x000fe200078e0204 */
[----:B------:R-:W2:Y:S03]  /*0ac0*/  @P4 LDG.E.EL R23, desc[UR6][R2.64] ;  /* 0x0000000602174981 */ /* 0x000ea6000c2e1900 */
[----:B------:R-:W-:Y:S01]  /*0ad0*/  IMAD R21, R34, 0x400, R15 ;  /* 0x0000040022157824 */ /* 0x000fe200078e020f */
[----:B------:R1:W2:Y:S01]  /*0ae0*/  @P5 LDG.E.EL R65, desc[UR6][R38.64] ;  /* 0x0000000626415981 */ /* 0x0002a2000c2e1900 */
[C---:B------:R-:W-:Y:S02]  /*0af0*/  IMAD R49, R48.reuse, 0x400, R67 ;  /* 0x0000040030317824 */ /* 0x040fe400078e0243 */
[C---:B------:R-:W-:Y:S02]  /*0b00*/  IMAD R37, R48.reuse, 0x400, R16 ;  /* 0x0000040030257824 */ /* 0x040fe400078e0210 */
[----:B------:R-:W-:-:S02]  /*0b10*/  IMAD R53, R48, 0x400, R15 ;  /* 0x0000040030357824 */ /* 0x000fc400078e020f */
[----:B0-----:R-:W-:-:S04]  /*0b20*/  IMAD.WIDE R42, R31, 0x4, R4 ;  /* 0x000000041f2a7825 */ /* 0x001fc800078e0204 */
[----:B------:R-:W-:Y:S01]  /*0b30*/  IMAD.WIDE R44, R21, 0x4, R4 ;  /* 0x00000004152c7825 */ /* 0x000fe200078e0204 */
[----:B------:R-:W-:-:S03]  /*0b40*/  LOP3.LUT R57, R8, 0x38, R61, 0xfe, !PT ;  /* 0x0000003808397812 */ /* 0x000fc600078efe3d */
[----:B------:R-:W-:Y:S02]  /*0b50*/  IMAD.MOV.U32 R31, RZ, RZ, RZ ;  /* 0x000000ffff1f7224 */ /* 0x000fe400078e00ff */
[----:B------:R-:W-:Y:S01]  /*0b60*/  IMAD.MOV.U32 R28, RZ, RZ, RZ ;  /* 0x000000ffff1c7224 */ /* 0x000fe200078e00ff */
[----:B------:R-:W-:Y:S01]  /*0b70*/  LOP3.LUT R46, R8, 0x30, R61, 0xfe, !PT ;  /* 0x00000030082e7812 */ /* 0x000fe200078efe3d */
[----:B------:R-:W-:Y:S01]  /*0b80*/  IMAD.MOV.U32 R34, RZ, RZ, RZ ;  /* 0x000000ffff227224 */ /* 0x000fe200078e00ff */
[----:B------:R-:W-:Y:S01]  /*0b90*/  LOP3.LUT R50, R8, 0x34, R61, 0xfe, !PT ;  /* 0x0000003408327812 */ /* 0x000fe200078efe3d */
[----:B------:R-:W-:Y:S01]  /*0ba0*/  IMAD.MOV.U32 R21, RZ, RZ, RZ ;  /* 0x000000ffff157224 */ /* 0x000fe200078e00ff */
[----:B------:R-:W-:Y:S01]  /*0bb0*/  LOP3.LUT R74, R8, 0x3c, R61, 0xfe, !PT ;  /* 0x0000003c084a7812 */ /* 0x000fe200078efe3d */
[--C-:B------:R-:W-:Y:S01]  /*0bc0*/  IMAD.WIDE R48, R49, 0x4, R4.reuse ;  /* 0x0000000431307825 */ /* 0x100fe200078e0204 */
[----:B------:R0:W2:Y:S03]  /*0bd0*/  @P4 LDG.E.EL R28, desc[UR6][R42.64] ;  /* 0x000000062a1c4981 */ /* 0x0000a6000c2e1900 */
[--C-:B-1----:R-:W-:Y:S01]  /*0be0*/  IMAD.WIDE R38, R37, 0x4, R4.reuse ;  /* 0x0000000425267825 */ /* 0x102fe200078e0204 */
[----:B------:R-:W2:Y:S03]  /*0bf0*/  @P6 LDG.E.EL R31, desc[UR6][R48.64] ;  /* 0x00000006301f6981 */ /* 0x000ea6000c2e1900 */
[----:B------:R-:W-:Y:S01]  /*0c00*/  IMAD.WIDE R2, R53, 0x4, R4 ;  /* 0x0000000435027825 */ /* 0x000fe200078e0204 */
[----:B------:R-:W2:Y:S01]  /*0c10*/  @P6 LDG.E.EL R34, desc[UR6][R38.64] ;  /* 0x0000000626226981 */ /* 0x000ea2000c2e1900 */
[----:B------:R-:W-:-:S03]  /*0c20*/  ISETP.LT.AND P4, PT, R46, 0x200, !P0 ;  /* 0x000002002e00780c */ /* 0x000fc60004781270 */
[----:B------:R1:W2:Y:S01]  /*0c30*/  @P6 LDG.E.EL R21, desc[UR6][R2.64] ;  /* 0x0000000602156981 */ /* 0x0002a2000c2e1900 */
[----:B------:R-:W-:-:S03]  /*0c40*/  ISETP.LT.AND P6, PT, R57, 0x200, !P0 ;  /* 0x000002003900780c */ /* 0x000fc600047c1270 */
[----:B------:R3:W2:Y:S01]  /*0c50*/  @P5 LDG.E.EL R22, desc[UR6][R44.64] ;  /* 0x000000062c165981 */ /* 0x0006a2000c2e1900 */
[----:B------:R-:W-:Y:S01]  /*0c60*/  ISETP.LT.AND P5, PT, R50, 0x200, !P0 ;  /* 0x000002003200780c */ /* 0x000fe200047a1270 */
[--C-:B------:R-:W-:Y:S01]  /*0c70*/  IMAD R37, R46, 0x400, R35.reuse ;  /* 0x000004002e257824 */ /* 0x100fe200078e0223 */
[----:B------:R-:W-:Y:S01]  /*0c80*/  ISETP.LT.AND P0, PT, R74, 0x200, !P0 ;  /* 0x000002004a00780c */ /* 0x000fe20004701270 */
[--C-:B0-----:R-:W-:Y:S02]  /*0c90*/  IMAD R43, R50, 0x400, R35.reuse ;  /* 0x00000400322b7824 */ /* 0x101fe400078e0223 */
[----:B-1----:R-:W-:Y:S02]  /*0ca0*/  IMAD R3, R57, 0x400, R35 ;  /* 0x0000040039037824 */ /* 0x002fe400078e0223 */
[----:B------:R-:W-:Y:S02]  /*0cb0*/  IMAD.MOV.U32 R42, RZ, RZ, RZ ;  /* 0x000000ffff2a7224 */ /* 0x000fe400078e00ff */
[----:B------:R-:W-:-:S04]  /*0cc0*/  IMAD.WIDE R2, R3, 0x4, R4 ;  /* 0x0000000403027825 */ /* 0x000fc800078e0204 */
[--C-:B---3--:R-:W-:Y:S01]  /*0cd0*/  IMAD.WIDE R44, R37, 0x4, R4.reuse ;  /* 0x00000004252c7825 */ /* 0x108fe200078e0204 */
[----:B------:R0:W3:Y:S03]  /*0ce0*/  @P6 LDG.E.EL R68, desc[UR6][R2.64] ;  /* 0x0000000602446981 */ /* 0x0000e6000c2e1900 */
[----:B------:R-:W-:Y:S01]  /*0cf0*/  IMAD.WIDE R38, R43, 0x4, R4 ;  /* 0x000000042b267825 */ /* 0x000fe200078e0204 */
[----:B------:R1:W3:Y:S03]  /*0d00*/  @P4 LDG.E.EL R42, desc[UR6][R44.64] ;  /* 0x000000062c2a4981 */ /* 0x0002e6000c2e1900 */
[----:B------:R-:W-:Y:S02]  /*0d10*/  IMAD R55, R74, 0x400, R35 ;  /* 0x000004004a377824 */ /* 0x000fe400078e0223 */
[----:B------:R-:W-:-:S02]  /*0d20*/  IMAD.MOV.U32 R47, RZ, RZ, RZ ;  /* 0x000000ffff2f7224 */ /* 0x000fc400078e00ff */
[C---:B------:R-:W-:Y:S02]  /*0d30*/  IMAD R43, R20.reuse, 0x400, R15 ;  /* 0x00000400142b7824 */ /* 0x040fe400078e020f */
[----:B------:R-:W-:Y:S02]  /*0d40*/  IMAD R35, R20, 0x400, R67 ;  /* 0x0000040014237824 */ /* 0x000fe400078e0243 */
[----:B------:R-:W-:Y:S01]  /*0d50*/  IMAD.MOV.U32 R48, RZ, RZ, RZ ;  /* 0x000000ffff307224 */ /* 0x000fe200078e00ff */
[----:B------:R1:W3:Y:S01]  /*0d60*/  @P5 LDG.E.EL R47, desc[UR6][R38.64] ;  /* 0x00000006262f5981 */ /* 0x0002e2000c2e1900 */
[----:B------:R-:W-:-:S04]  /*0d70*/  IMAD.WIDE R54, R55, 0x4, R4 ;  /* 0x0000000437367825 */ /* 0x000fc800078e0204 */
[----:B------:R-:W-:Y:S01]  /*0d80*/  IMAD R37, R20, 0x400, R16 ;  /* 0x0000040014257824 */ /* 0x000fe200078e0210 */
[----:B------:R4:W3:Y:S01]  /*0d90*/  @P0 LDG.E.EL R48, desc[UR6][R54.64] ;  /* 0x0000000636300981 */ /* 0x0008e2000c2e1900 */
[----:B0-----:R-:W-:-:S04]  /*0da0*/  IMAD.WIDE R2, R43, 0x4, R4 ;  /* 0x000000042b027825 */ /* 0x001fc800078e0204 */
[----:B-1----:R-:W-:-:S04]  /*0db0*/  IMAD.WIDE R44, R35, 0x4, R4 ;  /* 0x00000004232c7825 */ /* 0x002fc800078e0204 */
[----:B------:R-:W-:Y:S02]  /*0dc0*/  IMAD R43, R40, 0x400, R16 ;  /* 0x00000400282b7824 */ /* 0x000fe400078e0210 */
[----:B------:R-:W-:Y:S02]  /*0dd0*/  IMAD.MOV.U32 R35, RZ, RZ, RZ ;  /* 0x000000ffff237224 */ /* 0x000fe400078e00ff */
[----:B------:R-:W-:-:S04]  /*0de0*/  IMAD.WIDE R38, R37, 0x4, R4 ;  /* 0x0000000425267825 */ /* 0x000fc800078e0204 */
[----:B------:R-:W-:Y:S01]  /*0df0*/  IMAD.MOV.U32 R20, RZ, RZ, RZ ;  /* 0x000000ffff147224 */ /* 0x000fe200078e00ff */
[----:B------:R0:W3:Y:S01]  /*0e00*/  @P1 LDG.E.EL R35, desc[UR6][R38.64] ;  /* 0x0000000626231981 */ /* 0x0000e2000c2e1900 */
[----:B------:R-:W-:Y:S02]  /*0e10*/  IMAD.MOV.U32 R32, RZ, RZ, RZ ;  /* 0x000000ffff207224 */ /* 0x000fe400078e00ff */
[----:B----4-:R-:W-:Y:S02]  /*0e20*/  IMAD.WIDE R54, R43, 0x4, R4 ;  /* 0x000000042b367825 */ /* 0x010fe400078e0204 */
[----:B------:R1:W4:Y:S02]  /*0e30*/  @P1 LDG.E.EL R20, desc[UR6][R2.64] ;  /* 0x0000000602141981 */ /* 0x000324000c2e1900 */
[--C-:B------:R-:W-:Y:S02]  /*0e40*/  IMAD R73, R40, 0x400, R67.reuse ;  /* 0x0000040028497824 */ /* 0x100fe400078e0243 */
[----:B------:R-:W-:-:S02]  /*0e50*/  IMAD R43, R56, 0x400, R67 ;  /* 0x00000400382b7824 */ /* 0x000fc400078e0243 */
[----:B------:R-:W-:Y:S01]  /*0e60*/  IMAD R49, R40, 0x400, R15 ;  /* 0x0000040028317824 */ /* 0x000fe200078e020f */
[----:B0-----:R-:W-:Y:S01]  /*0e70*/  CS2R R38, SRZ ;  /* 0x0000000000267805 */ /* 0x001fe2000001ff00 */
[----:B------:R-:W-:Y:S01]  /*0e80*/  IMAD.MOV.U32 R40, RZ, RZ, RZ ;  /* 0x000000ffff287224 */ /* 0x000fe200078e00ff */
[----:B------:R0:W3:Y:S01]  /*0e90*/  @P1 LDG.E.EL R32, desc[UR6][R44.64] ;  /* 0x000000062c201981 */ /* 0x0000e2000c2e1900 */
[----:B------:R-:W-:Y:S02]  /*0ea0*/  IMAD.MOV.U32 R37, RZ, RZ, RZ ;  /* 0x000000ffff257224 */ /* 0x000fe400078e00ff */
[----:B------:R-:W-:Y:S02]  /*0eb0*/  IMAD.WIDE R72, R73, 0x4, R4 ;  /* 0x0000000449487825 */ /* 0x000fe400078e0204 */
[----:B------:R0:W3:Y:S02]  /*0ec0*/  @P2 LDG.E.EL R40, desc[UR6][R54.64] ;  /* 0x0000000636282981 */ /* 0x0000e4000c2e1900 */
[----:B------:R-:W-:-:S02]  /*0ed0*/  IMAD R59, R56, 0x400, R16 ;  /* 0x00000400383b7824 */ /* 0x000fc400078e0210 */
[--C-:B-1----:R-:W-:Y:S01]  /*0ee0*/  IMAD.WIDE R2, R43, 0x4, R4.reuse ;  /* 0x000000042b027825 */ /* 0x102fe200078e0204 */
[----:B------:R-:W3:Y:S03]  /*0ef0*/  @P2 LDG.E.EL R37, desc[UR6][R72.64] ;  /* 0x0000000648252981 */ /* 0x000ee6000c2e1900 */
[----:B------:R-:W-:Y:S01]  /*0f00*/  IMAD.MOV.U32 R53, RZ, RZ, RZ ;  /* 0x000000ffff357224 */ /* 0x000fe200078e00ff */
[----:B------:R1:W3:Y:S01]  /*0f10*/  @P3 LDG.E.EL R38, desc[UR6][R2.64] ;  /* 0x0000000602263981 */ /* 0x0002e2000c2e1900 */
[----:B0-----:R-:W-:Y:S01]  /*0f20*/  IMAD.WIDE R44, R49, 0x4, R4 ;  /* 0x00000004312c7825 */ /* 0x001fe200078e0204 */
[----:B------:R-:W-:-:S03]  /*0f30*/  CS2R R54, SRZ ;  /* 0x0000000000367805 */ /* 0x000fc6000001ff00 */
[----:B------:R-:W-:Y:S01]  /*0f40*/  IMAD R43, R56, 0x400, R15 ;  /* 0x00000400382b7824 */ /* 0x000fe200078e020f */
[----:B------:R0:W3:Y:S01]  /*0f50*/  @P2 LDG.E.EL R53, desc[UR6][R44.64] ;  /* 0x000000062c352981 */ /* 0x0000e2000c2e1900 */
[----:B------:R-:W-:-:S04]  /*0f60*/  IMAD.WIDE R58, R59, 0x4, R4 ;  /* 0x000000043b3a7825 */ /* 0x000fc800078e0204 */
[----:B-1----:R-:W-:Y:S01]  /*0f70*/  IMAD.WIDE R2, R43, 0x4, R4 ;  /* 0x000000042b027825 */ /* 0x002fe200078e0204 */
[----:B------:R1:W3:Y:S03]  /*0f80*/  @P3 LDG.E.EL R39, desc[UR6][R58.64] ;  /* 0x000000063a273981 */ /* 0x0002e6000c2e1900 */
[C---:B------:R-:W-:Y:S01]  /*0f90*/  IMAD R73, R46.reuse, 0x400, R67 ;  /* 0x000004002e497824 */ /* 0x040fe200078e0243 */
[----:B------:R5:W3:Y:S01]  /*0fa0*/  @P3 LDG.E.EL R54, desc[UR6][R2.64] ;  /* 0x0000000602363981 */ /* 0x000ae2000c2e1900 */
[----:B0-----:R-:W-:Y:S02]  /*0fb0*/  IMAD R45, R46, 0x400, R16 ;  /* 0x000004002e2d7824 */ /* 0x001fe400078e0210 */
[----:B------:R-:W-:Y:S02]  /*0fc0*/  IMAD.MOV.U32 R43, RZ, RZ, RZ ;  /* 0x000000ffff2b7224 */ /* 0x000fe400078e00ff */
[----:B------:R-:W-:-:S04]  /*0fd0*/  IMAD.WIDE R72, R73, 0x4, R4 ;  /* 0x0000000449487825 */ /* 0x000fc800078e0204 */
[----:B-1----:R-:W-:Y:S01]  /*0fe0*/  IMAD R59, R46, 0x400, R15 ;  /* 0x000004002e3b7824 */ /* 0x002fe200078e020f */
[----:B------:R0:W3:Y:S01]  /*0ff0*/  @P4 LDG.E.EL R43, desc[UR6][R72.64] ;  /* 0x00000006482b4981 */ /* 0x0000e2000c2e1900 */
[----:B------:R-:W-:Y:S02]  /*1000*/  IMAD.MOV.U32 R44, RZ, RZ, RZ ;  /* 0x000000ffff2c7224 */ /* 0x000fe400078e00ff */
[----:B-----5:R-:W-:-:S04]  /*1010*/  IMAD.WIDE R2, R45, 0x4, R4 ;  /* 0x000000042d027825 */ /* 0x020fc800078e0204 */
[----:B------:R-:W-:Y:S01]  /*1020*/  IMAD.WIDE R58, R59, 0x4, R4 ;  /* 0x000000043b3a7825 */ /* 0x000fe200078e0204 */
[----:B------:R1:W5:Y:S03]  /*1030*/  @P4 LDG.E.EL R44, desc[UR6][R2.64] ;  /* 0x00000006022c4981 */ /* 0x000366000c2e1900 */
[C---:B------:R-:W-:Y:S01]  /*1040*/  IMAD R45, R50.reuse, 0x400, R67 ;  /* 0x00000400322d7824 */ /* 0x040fe200078e0243 */
[----:B------:R1:W3:Y:S01]  /*1050*/  @P4 LDG.E.EL R55, desc[UR6][R58.64] ;  /* 0x000000063a374981 */ /* 0x0002e2000c2e1900 */
[C---:B0-----:R-:W-:Y:S02]  /*1060*/  IMAD R73, R50.reuse, 0x400, R16 ;  /* 0x0000040032497824 */ /* 0x041fe400078e0210 */
[----:B------:R-:W-:Y:S02]  /*1070*/  IMAD R49, R50, 0x400, R15 ;  /* 0x0000040032317824 */ /* 0x000fe400078e020f */
[----:B------:R-:W-:-:S02]  /*1080*/  IMAD.MOV.U32 R56, RZ, RZ, RZ ;  /* 0x000000ffff387224 */ /* 0x000fc400078e00ff */
[----:B-1----:R-:W-:-:S04]  /*1090*/  IMAD.WIDE R2, R45, 0x4, R4 ;  /* 0x000000042d027825 */ /* 0x002fc800078e0204 */
[----:B------:R-:W-:Y:S02]  /*10a0*/  IMAD.MOV.U32 R45, RZ, RZ, RZ ;  /* 0x000000ffff2d7224 */ /* 0x000fe400078e00ff */
[----:B------:R-:W-:-:S04]  /*10b0*/  IMAD.WIDE R72, R73, 0x4, R4 ;  /* 0x0000000449487825 */ /* 0x000fc800078e0204 */
[----:B------:R-:W-:Y:S01]  /*10c0*/  IMAD.WIDE R58, R49, 0x4, R4 ;  /* 0x00000004313a7825 */ /* 0x000fe200078e0204 */
[----:B------:R0:W3:Y:S03]  /*10d0*/  @P5 LDG.E.EL R45, desc[UR6][R72.64] ;  /* 0x00000006482d5981 */ /* 0x0000e6000c2e1900 */
[----:B------:R-:W-:Y:S01]  /*10e0*/  IMAD.MOV.U32 R46, RZ, RZ, RZ ;  /* 0x000000ffff2e7224 */ /* 0x000fe200078e00ff */
[----:B------:R1:W3:Y:S01]  /*10f0*/  @P5 LDG.E.EL R56, desc[UR6][R58.64] ;  /* 0x000000063a385981 */ /* 0x0002e2000c2e1900 */
[C---:B------:R-:W-:Y:S02]  /*1100*/  IMAD R50, R57.reuse, 0x400, R67 ;  /* 0x0000040039327824 */ /* 0x040fe400078e0243 */
[----:B------:R-:W-:Y:S02]  /*1110*/  IMAD.MOV.U32 R49, RZ, RZ, RZ ;  /* 0x000000ffff317224 */ /* 0x000fe400078e00ff */
[----:B------:R1:W3:Y:S01]  /*1120*/  @P5 LDG.E.EL R46, desc[UR6][R2.64] ;  /* 0x00000006022e5981 */ /* 0x0002e2000c2e1900 */
[----:B0-----:R-:W-:-:S02]  /*1130*/  IMAD R73, R57, 0x400, R16 ;  /* 0x0000040039497824 */ /* 0x001fc400078e0210 */
[----:B-1----:R-:W-:Y:S02]  /*1140*/  IMAD R59, R57, 0x400, R15 ;  /* 0x00000400393b7824 */ /* 0x002fe400078e020f */
[----:B------:R-:W-:Y:S02]  /*1150*/  IMAD.MOV.U32 R57, RZ, RZ, RZ ;  /* 0x000000ffff397224 */ /* 0x000fe400078e00ff */
[----:B------:R-:W-:-:S04]  /*1160*/  IMAD.WIDE R2, R50, 0x4, R4 ;  /* 0x0000000432027825 */ /* 0x000fc800078e0204 */
[----:B------:R-:W-:Y:S01]  /*1170*/  IMAD.MOV.U32 R50, RZ, RZ, RZ ;  /* 0x000000ffff327224 */ /* 0x000fe200078e00ff */
[----:B------:R0:W3:Y:S01]  /*1180*/  @P6 LDG.E.EL R49, desc[UR6][R2.64] ;  /* 0x0000000602316981 */ /* 0x0000e2000c2e1900 */
[----:B------:R-:W-:-:S04]  /*1190*/  IMAD.WIDE R72, R73, 0x4, R4 ;  /* 0x0000000449487825 */ /* 0x000fc800078e0204 */
[----:B------:R-:W-:Y:S01]  /*11a0*/  IMAD.WIDE R58, R59, 0x4, R4 ;  /* 0x000000043b3a7825 */ /* 0x000fe200078e0204 */
[----:B------:R-:W3:Y:S04]  /*11b0*/  @P6 LDG.E.EL R50, desc[UR6][R72.64] ;  /* 0x0000000648326981 */ /* 0x000ee8000c2e1900 */
[----:B------:R1:W3:Y:S01]  /*11c0*/  @P6 LDG.E.EL R57, desc[UR6][R58.64] ;  /* 0x000000063a396981 */ /* 0x0002e2000c2e1900 */
[C---:B------:R-:W-:Y:S02]  /*11d0*/  FSETP.GT.AND P6, PT, R0.reuse, R77, PT ;  /* 0x0000004d0000720b */ /* 0x040fe40003fc4000 */
[----:B------:R-:W-:Y:S02]  /*11e0*/  FSETP.GT.AND P5, PT, R75, R76, PT ;  /* 0x0000004c4b00720b */ /* 0x000fe40003fa4000 */
[----:B------:R-:W-:-:S09]  /*11f0*/  FSETP.NAN.AND P1, PT, R0, R0, PT ;  /* 0x000000000000720b */ /* 0x000fd20003f28000 */
[----:B------:R-:W-:Y:S02]  /*1200*/  @!P6 FSEL R0, R0, R77, P1 ;  /* 0x0000004d0000e208 */ /* 0x000fe40000800000 */
[C---:B------:R-:W-:Y:S02]  /*1210*/  FSETP.NAN.AND P1, PT, R75.reuse, R75, PT ;  /* 0x0000004b4b00720b */ /* 0x040fe40003f28000 */
[----:B------:R-:W-:Y:S02]  /*1220*/  FSETP.GEU.AND P3, PT, R0, R29, PT ;  /* 0x0000001d0000720b */ /* 0x000fe40003f6e000 */
[----:B------:R-:W-:Y:S01]  /*1230*/  @!P5 FSEL R75, R75, R76, P1 ;  /* 0x0000004c4b4bd208 */ /* 0x000fe20000800000 */
[----:B0-----:R-:W-:-:S03]  /*1240*/  IMAD R3, R74, 0x400, R67 ;  /* 0x000004004a037824 */ /* 0x001fc600078e0243 */
[----:B--2---:R-:W-:Y:S02]  /*1250*/  FSETP.GEU.AND P2, PT, R75, R60, PT ;  /* 0x0000003c4b00720b */ /* 0x004fe40003f4e000 */
[----:B------:R-:W-:Y:S01]  /*1260*/  FSETP.NAN.AND P1, PT, R29, R29, PT ;  /* 0x0000001d1d00720b */ /* 0x000fe20003f28000 */
[----:B------:R-:W-:Y:S02]  /*1270*/  IMAD.MOV.U32 R67, RZ, RZ, RZ ;  /* 0x000000ffff437224 */ /* 0x000fe400078e00ff */
[----:B------:R-:W-:Y:S02]  /*1280*/  IMAD.WIDE R2, R3, 0x4, R4 ;  /* 0x0000000403027825 */ /* 0x000fe400078e0204 */
[----:B------:R-:W-:Y:S02]  /*1290*/  @P3 FSEL R29, R29, R0, P1 ;  /* 0x000000001d1d3208 */ /* 0x000fe40000800000 */
[----:B-1----:R-:W-:Y:S01]  /*12a0*/  IMAD R59, R74, 0x400, R16 ;  /* 0x000004004a3b7824 */ /* 0x002fe200078e0210 */
[----:B------:R-:W-:Y:S01]  /*12b0*/  FSETP.NAN.AND P1, PT, R60, R60, PT ;  /* 0x0000003c3c00720b */ /* 0x000fe20003f28000 */
[----:B------:R-:W-:Y:S01]  /*12c0*/  IMAD R73, R74, 0x400, R15 ;  /* 0x000004004a497824 */ /* 0x000fe200078e020f */
[----:B------:R-:W-:Y:S01]  /*12d0*/  P2R R16, PR, RZ, 0x8 ;  /* 0x00000008ff107803 */ /* 0x000fe20000000000 */
[----:B------:R0:W2:Y:S01]  /*12e0*/  @P0 LDG.E.EL R67, desc[UR6][R2.64] ;  /* 0x0000000602430981 */ /* 0x0000a2000c2e1900 */
[----:B------:R-:W-:-:S02]  /*12f0*/  FSETP.GEU.AND P3, PT, R29, R52, PT ;  /* 0x000000341d00720b */ /* 0x000fc40003f6e000 */
[----:B------:R-:W-:Y:S02]  /*1300*/  @P2 FSEL R60, R60, R75, P1 ;  /* 0x0000004b3c3c2208 */ /* 0x000fe40000800000 */
[----:B------:R-:W-:Y:S01]  /*1310*/  P2R R15, PR, RZ, 0x4 ;  /* 0x00000004ff0f7803 */ /* 0x000fe20000000000 */
[--C-:B0-----:R-:W-:Y:S01]  /*1320*/  IMAD.WIDE R2, R59, 0x4, R4.reuse ;  /* 0x000000043b027825 */ /* 0x101fe200078e0204 */
[----:B------:R-:W-:Y:S02]  /*1330*/  CS2R R58, SRZ ;  /* 0x00000000003a7805 */ /* 0x000fe4000001ff00 */
[----:B------:R-:W-:Y:S01]  /*1340*/  FSETP.GEU.AND P2, PT, R60, R51, PT ;  /* 0x000000333c00720b */ /* 0x000fe20003f4e000 */
[----:B------:R-:W-:Y:S01]  /*1350*/  IMAD.WIDE R4, R73, 0x4, R4 ;  /* 0x0000000449047825 */ /* 0x000fe200078e0204 */
[----:B------:R-:W-:Y:S02]  /*1360*/  FSETP.GT.AND P1, PT, R13, R14, PT ;  /* 0x0000000e0d00720b */ /* 0x000fe40003f24000 */
[----:B------:R-:W2:Y:S04]  /*1370*/  @P0 LDG.E.EL R58, desc[UR6][R2.64] ;  /* 0x00000006023a0981 */ /* 0x000ea8000c2e1900 */
[----:B------:R0:W2:Y:S01]  /*1380*/  @P0 LDG.E.EL R59, desc[UR6][R4.64] ;  /* 0x00000006043b0981 */ /* 0x0000a2000c2e1900 */
[----:B------:R-:W-:-:S04]  /*1390*/  FSETP.NAN.AND P0, PT, R52, R52, PT ;  /* 0x000000343400720b */ /* 0x000fc80003f08000 */
[----:B------:R-:W-:Y:S02]  /*13a0*/  @P3 SEL R52, R52, R29, P0 ;  /* 0x0000001d34343207 */ /* 0x000fe40000000000 */
[----:B------:R-:W-:-:S04]  /*13b0*/  FSETP.NAN.AND P0, PT, R51, R51, PT ;  /* 0x000000333300720b */ /* 0x000fc80003f08000 */
[----:B------:R-:W-:Y:S02]  /*13c0*/  @P2 SEL R51, R51, R60, P0 ;  /* 0x0000003c33332207 */ /* 0x000fe40000000000 */
[C---:B------:R-:W-:Y:S02]  /*13d0*/  FSETP.NAN.AND P0, PT, R13.reuse, R13, PT ;  /* 0x0000000d0d00720b */ /* 0x040fe40003f08000 */
[----:B------:R-:W-:Y:S02]  /*13e0*/  P2R R60, PR, RZ, 0x2 ;  /* 0x00000002ff3c7803 */ /* 0x000fe40000000000 */
[----:B------:R-:W-:Y:S02]  /*13f0*/  @!P1 FSEL R13, R13, R14, P0 ;  /* 0x0000000e0d0d9208 */ /* 0x000fe40000000000 */
[C---:B------:R-:W-:Y:S02]  /*1400*/  FSETP.GT.AND P1, PT, R70.reuse, R71, PT ;  /* 0x000000474600720b */ /* 0x040fe40003f24000 */
[----:B------:R-:W-:-:S02]  /*1410*/  FSETP.NAN.AND P0, PT, R70, R70, PT ;  /* 0x000000464600720b */ /* 0x000fc40003f08000 */
[----:B------:R-:W-:-:S09]  /*1420*/  P2R R29, PR, RZ, 0x2 ;  /* 0x00000002ff1d7803 */ /* 0x000fd20000000000 */
[----:B------:R-:W-:Y:S02]  /*1430*/  @!P1 FSEL R70, R70, R71, P0 ;  /* 0x0000004746469208 */ /* 0x000fe40000000000 */
[-C--:B------:R-:W-:Y:S02]  /*1440*/  FSETP.GEU.AND P1, PT, R13, R62.reuse, PT ;  /* 0x0000003e0d00720b */ /* 0x080fe40003f2e000 */
[----:B------:R-:W-:Y:S02]  /*1450*/  FSETP.NAN.AND P0, PT, R62, R62, PT ;  /* 0x0000003e3e00720b */ /* 0x000fe40003f08000 */
[----:B------:R-:W-:-:S09]  /*1460*/  P2R R14, PR, RZ, 0x2 ;  /* 0x00000002ff0e7803 */ /* 0x000fd20000000000 */
[----:B------:R-:W-:Y:S02]  /*1470*/  @P1 FSEL R62, R62, R13, P0 ;  /* 0x0000000d3e3e1208 */ /* 0x000fe40000000000 */
[-C--:B------:R-:W-:Y:S02]  /*1480*/  FSETP.GEU.AND P1, PT, R70, R69.reuse, PT ;  /* 0x000000454600720b */ /* 0x080fe40003f2e000 */
[----:B------:R-:W-:Y:S02]  /*1490*/  FSETP.NAN.AND P0, PT, R69, R69, PT ;  /* 0x000000454500720b */ /* 0x000fe40003f08000 */
[----:B------:R-:W-:-:S09]  /*14a0*/  P2R R13, PR, RZ, 0x2 ;  /* 0x00000002ff0d7803 */ /* 0x000fd20000000000 */
[----:B------:R-:W-:Y:S02]  /*14b0*/  @P1 FSEL R69, R69, R70, P0 ;  /* 0x0000004645451208 */ /* 0x000fe40000000000 */
[-C--:B------:R-:W-:Y:S02]  /*14c0*/  FSETP.GEU.AND P1, PT, R62, R27.reuse, PT ;  /* 0x0000001b3e00720b */ /* 0x080fe40003f2e000 */
[----:B------:R-:W-:Y:S02]  /*14d0*/  FSETP.NAN.AND P0, PT, R27, R27, PT ;  /* 0x0000001b1b00720b */ /* 0x000fe40003f08000 */
[----:B0-----:R-:W-:-:S09]  /*14e0*/  P2R R4, PR, RZ, 0x2 ;  /* 0x00000002ff047803 */ /* 0x001fd20000000000 */
[----:B------:R-:W-:Y:S02]  /*14f0*/  @P1 SEL R27, R27, R62, P0 ;  /* 0x0000003e1b1b1207 */ /* 0x000fe40000000000 */
[-C--:B------:R-:W-:Y:S02]  /*1500*/  FSETP.GEU.AND P1, PT, R69, R26.reuse, PT ;  /* 0x0000001a4500720b */ /* 0x080fe40003f2e000 */
[----:B------:R-:W-:Y:S02]  /*1510*/  FSETP.NAN.AND P0, PT, R26, R26, PT ;  /* 0x0000001a1a00720b */ /* 0x000fe40003f08000 */
[----:B------:R-:W-:-:S09]  /*1520*/  P2R R3, PR, RZ, 0x2 ;  /* 0x00000002ff037803 */ /* 0x000fd20000000000 */
[----:B------:R-:W-:Y:S02]  /*1530*/  @P1 SEL R26, R26, R69, P0 ;  /* 0x000000451a1a1207 */ /* 0x000fe40000000000 */
[C---:B------:R-:W-:Y:S02]  /*1540*/  FSETP.GT.AND P1, PT, R11.reuse, R12, PT ;  /* 0x0000000c0b00720b */ /* 0x040fe40003f24000 */
[----:B------:R-:W-:Y:S02]  /*1550*/  FSETP.NAN.AND P0, PT, R11, R11, PT ;  /* 0x0000000b0b00720b */ /* 0x000fe40003f08000 */
[----:B------:R-:W-:-:S09]  /*1560*/  P2R R2, PR, RZ, 0x2 ;  /* 0x00000002ff027803 */ /* 0x000fd20000000000 */
[----:B------:R-:W-:Y:S02]  /*1570*/  @!P1 FSEL R11, R11, R12, P0 ;  /* 0x0000000c0b0b9208 */ /* 0x000fe40000000000 */
[C---:B------:R-:W-:Y:S02]  /*1580*/  FSETP.GT.AND P1, PT, R64.reuse, R17, PT ;  /* 0x000000114000720b */ /* 0x040fe40003f24000 */
[----:B------:R-:W-:Y:S02]  /*1590*/  FSETP.NAN.AND P0, PT, R64, R64, PT ;  /* 0x000000404000720b */ /* 0x000fe40003f08000 */
        /* <DEDUP_REMOVED lines=12> */
[----:B------:R-:W-:-:S09]  /*1660*/  P2R R17, PR, RZ, 0x2 ;  /* 0x00000002ff117803 */ /* 0x000fd20000000000 */
        /* <DEDUP_REMOVED lines=33> */
[C---:B---3--:R-:W-:Y:S02]  /*1880*/  FSETP.GT.AND P1, PT, R32.reuse, R33, PT ;  /* 0x000000212000720b */ /* 0x048fe40003f24000 */
        /* <DEDUP_REMOVED lines=15> */
[-C--:B----4-:R-:W-:Y:S02]  /*1980*/  FSETP.GEU.AND P1, PT, R35, R20.reuse, PT ;  /* 0x000000142300720b */ /* 0x090fe40003f2e000 */
        /* <DEDUP_REMOVED lines=21> */
[----:B------:R-:W-:Y:S02]  /*1ae0*/  FSETP.GEU.AND P4, PT, R39, R54, PT ;  /* 0x000000362700720b */ /* 0x000fe40003f8e000 */
[----:B------:R-:W-:-:S07]  /*1af0*/  P2R R38, PR, RZ, 0x2 ;  /* 0x00000002ff267803 */ /* 0x000fce0000000000 */
[----:B------:R-:W-:Y:S02]  /*1b00*/  @P1 SEL R53, R53, R40, P0 ;  /* 0x0000002835351207 */ /* 0x000fe40000000000 */
[----:B------:R-:W-:Y:S02]  /*1b10*/  FSETP.GT.AND P1, PT, R43, R42, PT ;  /* 0x0000002a2b00720b */ /* 0x000fe40003f24000 */
[----:B------:R-:W-:-:S04]  /*1b20*/  FSETP.NAN.AND P0, PT, R54, R54, PT ;  /* 0x000000363600720b */ /* 0x000fc80003f08000 */
[----:B------:R-:W-:Y:S02]  /*1b30*/  @P4 SEL R54, R54, R39, P0 ;  /* 0x0000002736364207 */ /* 0x000fe40000000000 */
[----:B------:R-:W-:Y:S02]  /*1b40*/  FSETP.NAN.AND P0, PT, R43, R43, PT ;  /* 0x0000002b2b00720b */ /* 0x000fe40003f08000 */
[----:B------:R-:W-:-:S03]  /*1b50*/  P2R R40, PR, RZ, 0x2 ;  /* 0x00000002ff287803 */ /* 0x000fc60000000000 */
[----:B------:R-:W-:Y:S02]  /*1b60*/  @!P1 FSEL R43, R43, R42, P0 ;  /* 0x0000002a2b2b9208 */ /* 0x000fe40000000000 */
[C---:B------:R-:W-:Y:S02]  /*1b70*/  FSETP.GT.AND P1, PT, R46.reuse, R47, PT ;  /* 0x0000002f2e00720b */ /* 0x040fe40003f24000 */
[----:B------:R-:W-:Y:S02]  /*1b80*/  FSETP.NAN.AND P0, PT, R46, R46, PT ;  /* 0x0000002e2e00720b */ /* 0x000fe40003f08000 */
[----:B------:R-:W-:-:S09]  /*1b90*/  P2R R41, PR, RZ, 0x2 ;  /* 0x00000002ff297803 */ /* 0x000fd20000000000 */
[----:B------:R-:W-:Y:S02]  /*1ba0*/  @!P1 FSEL R46, R46, R47, P0 ;  /* 0x0000002f2e2e9208 */ /* 0x000fe40000000000 */
[-C--:B-----5:R-:W-:Y:S02]  /*1bb0*/  FSETP.GEU.AND P1, PT, R43, R44.reuse, PT ;  /* 0x0000002c2b00720b */ /* 0x0a0fe40003f2e000 */
[----:B------:R-:W-:Y:S02]  /*1bc0*/  FSETP.NAN.AND P0, PT, R44, R44, PT ;  /* 0x0000002c2c00720b */ /* 0x000fe40003f08000 */
[----:B------:R-:W-:-:S09]  /*1bd0*/  P2R R42, PR, RZ, 0x2 ;  /* 0x00000002ff2a7803 */ /* 0x000fd20000000000 */
[----:B------:R-:W-:Y:S02]  /*1be0*/  @P1 FSEL R44, R44, R43, P0 ;  /* 0x0000002b2c2c1208 */ /* 0x000fe40000000000 */
[-C--:B------:R-:W-:Y:S02]  /*1bf0*/  FSETP.GEU.AND P1, PT, R46, R45.reuse, PT ;  /* 0x0000002d2e00720b */ /* 0x080fe40003f2e000 */
[----:B------:R-:W-:Y:S02]  /*1c00*/  FSETP.NAN.AND P0, PT, R45, R45, PT ;  /* 0x0000002d2d00720b */ /* 0x000fe40003f08000 */
[----:B------:R-:W-:Y:S02]  /*1c10*/  P2R R0, PR, RZ, 0x8 ;  /* 0x00000008ff007803 */ /* 0x000fe40000000000 */
[----:B------:R-:W-:Y:S02]  /*1c20*/  FSETP.GEU.AND P3, PT, R44, R55, PT ;  /* 0x000000372c00720b */ /* 0x000fe40003f6e000 */
[----:B------:R-:W-:-:S05]  /*1c30*/  P2R R5, PR, RZ, 0x4 ;  /* 0x00000004ff057803 */ /* 0x000fca0000000000 */
[----:B------:R-:W-:-:S04]  /*1c40*/  @P1 FSEL R45, R45, R46, P0 ;  /* 0x0000002e2d2d1208 */ /* 0x000fc80000000000 */
[----:B------:R-:W-:Y:S02]  /*1c50*/  FSETP.GEU.AND P2, PT, R45, R56, PT ;  /* 0x000000382d00720b */ /* 0x000fe40003f4e000 */
[----:B------:R-:W-:Y:S02]  /*1c60*/  P2R R43, PR, RZ, 0x2 ;  /* 0x00000002ff2b7803 */ /* 0x000fe40000000000 */
[----:B------:R-:W-:Y:S02]  /*1c70*/  FSETP.NAN.AND P0, PT, R55, R55, PT ;  /* 0x000000373700720b */ /* 0x000fe40003f08000 */
[----:B------:R-:W-:Y:S02]  /*1c80*/  FSETP.GT.AND P1, PT, R49, R68, PT ;  /* 0x000000443100720b */ /* 0x000fe40003f24000 */
[----:B------:R-:W-:Y:S02]  /*1c90*/  @P3 SEL R55, R55, R44, P0 ;  /* 0x0000002c37373207 */ /* 0x000fe40000000000 */
[----:B------:R-:W-:-:S04]  /*1ca0*/  FSETP.NAN.AND P0, PT, R56, R56, PT ;  /* 0x000000383800720b */ /* 0x000fc80003f08000 */
[----:B------:R-:W-:Y:S02]  /*1cb0*/  @P2 SEL R56, R56, R45, P0 ;  /* 0x0000002d38382207 */ /* 0x000fe40000000000 */
[C---:B------:R-:W-:Y:S02]  /*1cc0*/  FSETP.NAN.AND P0, PT, R49.reuse, R49, PT ;  /* 0x000000313100720b */ /* 0x040fe40003f08000 */
[----:B------:R-:W-:Y:S02]  /*1cd0*/  P2R R46, PR, RZ, 0x2 ;  /* 0x00000002ff2e7803 */ /* 0x000fe40000000000 */
[----:B------:R-:W-:Y:S02]  /*1ce0*/  @!P1 FSEL R49, R49, R68, P0 ;  /* 0x0000004431319208 */ /* 0x000fe40000000000 */
[C---:B--2---:R-:W-:Y:S02]  /*1cf0*/  FSETP.GT.AND P1, PT, R67.reuse, R48, PT ;  /* 0x000000304300720b */ /* 0x044fe40003f24000 */
        /* <DEDUP_REMOVED lines=11> */
[-C--:B------:R-:W-:Y:S01]  /*1db0*/  FSETP.GEU.AND P1, PT, R50, R57.reuse, PT ;  /* 0x000000393200720b */ /* 0x080fe20003f2e000 */
[----:B------:R-:W0:Y:S01]  /*1dc0*/  S2UR UR5, SR_CgaCtaId ;  /* 0x00000000000579c3 */ /* 0x000e220000008800 */
[----:B------:R-:W-:Y:S02]  /*1dd0*/  FSETP.NAN.AND P0, PT, R57, R57, PT ;  /* 0x000000393900720b */ /* 0x000fe40003f08000 */
[----:B------:R-:W-:-:S09]  /*1de0*/  P2R R45, PR, RZ, 0x4 ;  /* 0x00000004ff2d7803 */ /* 0x000fd20000000000 */
[----:B------:R-:W-:Y:S02]  /*1df0*/  @P1 SEL R57, R57, R50, P0 ;  /* 0x0000003239391207 */ /* 0x000fe40000000000 */
[-C--:B------:R-:W-:Y:S02]  /*1e00*/  FSETP.GEU.AND P0, PT, R58, R59.reuse, PT ;  /* 0x0000003b3a00720b */ /* 0x080fe40003f0e000 */
[----:B------:R-:W-:Y:S01]  /*1e10*/  FSETP.NAN.AND P2, PT, R59, R59, PT ;  /* 0x0000003b3b00720b */ /* 0x000fe20003f48000 */
[----:B------:R-:W-:Y:S01]  /*1e20*/  UMOV UR4, 0x400 ;  /* 0x0000040000047882 */ /* 0x000fe20000000000 */
[----:B------:R-:W-:Y:S02]  /*1e30*/  P2R R39, PR, RZ, 0x10 ;  /* 0x00000010ff277803 */ /* 0x000fe40000000000 */
[----:B------:R-:W-:-:S07]  /*1e40*/  ISETP.NE.AND P4, PT, R66, RZ, PT ;  /* 0x000000ff4200720c */ /* 0x000fce0003f85270 */
[----:B------:R-:W-:Y:S02]  /*1e50*/  @P0 SEL R59, R59, R58, P2 ;  /* 0x0000003a3b3b0207 */ /* 0x000fe40001000000 */
[----:B------:R-:W-:Y:S01]  /*1e60*/  ISETP.NE.AND P2, PT, R64, RZ, PT ;  /* 0x000000ff4000720c */ /* 0x000fe20003f45270 */
[----:B------:R-:W-:Y:S01]  /*1e70*/  IMAD.SHL.U32 R64, R7, 0x40, RZ ;  /* 0x0000004007407824 */ /* 0x000fe200078e00ff */
[----:B0-----:R-:W-:-:S04]  /*1e80*/  UPRMT UR4, UR5, 0x654, UR4 ;  /* 0x0000065405047896 */ /* 0x001fc80008000004 */
[----:B------:R-:W-:-:S04]  /*1e90*/  LOP3.LUT R66, R64, 0xfc0, RZ, 0xc0, !PT ;  /* 0x00000fc040427812 */ /* 0x000fc800078ec0ff */
[C---:B------:R-:W-:Y:S02]  /*1ea0*/  LOP3.LUT R64, R66.reuse, R61, RZ, 0xfc, !PT ;  /* 0x0000003d42407212 */ /* 0x040fe400078efcff */
[----:B------:R-:W-:-:S05]  /*1eb0*/  LEA.HI R61, R66, UR4, RZ, 0x1e ;  /* 0x00000004423d7c11 */ /* 0x000fca000f8ff0ff */
[----:B------:R-:W-:-:S05]  /*1ec0*/  IMAD R66, R64, 0x4, R61 ;  /* 0x0000000440427824 */ /* 0x000fca00078e023d */
[----:B------:R-:W-:Y:S04]  /*1ed0*/  STS [R66], R52 ;  /* 0x0000003442007388 */ /* 0x000fe80000000800 */
[----:B------:R0:W-:Y:S04]  /*1ee0*/  STS [R66+0x10], R51 ;  /* 0x0000103342007388 */ /* 0x0001e80000000800 */
[----:B------:R-:W-:Y:S04]  /*1ef0*/  STS [R66+0x20], R27 ;  /* 0x0000201b42007388 */ /* 0x000fe80000000800 */
[----:B------:R-:W-:Y:S04]  /*1f00*/  STS [R66+0x30], R26 ;  /* 0x0000301a42007388 */ /* 0x000fe80000000800 */
[----:B------:R-:W-:Y:S04]  /*1f10*/  STS [R66+0x40], R25 ;  /* 0x0000401942007388 */ /* 0x000fe80000000800 */
[----:B------:R1:W-:Y:S04]  /*1f20*/  STS [R66+0x50], R24 ;  /* 0x0000501842007388 */ /* 0x0003e80000000800 */
[----:B------:R-:W-:Y:S04]  /*1f30*/  STS [R66+0x60], R23 ;  /* 0x0000601742007388 */ /* 0x000fe80000000800 */
[----:B------:R-:W-:Y:S04]  /*1f40*/  STS [R66+0x70], R22 ;  /* 0x0000701642007388 */ /* 0x000fe80000000800 */
[----:B------:R-:W-:Y:S04]  /*1f50*/  STS [R66+0x80], R21 ;  /* 0x0000801542007388 */ /* 0x000fe80000000800 */
[----:B------:R2:W-:Y:S04]  /*1f60*/  STS [R66+0x90], R20 ;  /* 0x0000901442007388 */ /* 0x0005e80000000800 */
[----:B------:R3:W-:Y:S04]  /*1f70*/  STS [R66+0xa0], R53 ;  /* 0x0000a03542007388 */ /* 0x0007e80000000800 */
[----:B------:R-:W-:Y:S04]  /*1f80*/  STS [R66+0xb0], R54 ;  /* 0x0000b03642007388 */ /* 0x000fe80000000800 */
[----:B------:R-:W-:Y:S04]  /*1f90*/  STS [R66+0xc0], R55 ;  /* 0x0000c03742007388 */ /* 0x000fe80000000800 */
[----:B------:R-:W-:Y:S04]  /*1fa0*/  STS [R66+0xd0], R56 ;  /* 0x0000d03842007388 */ /* 0x000fe80000000800 */
[----:B------:R-:W-:Y:S04]  /*1fb0*/  STS [R66+0xe0], R57 ;  /* 0x0000e03942007388 */ /* 0x000fe80000000800 */
[----:B------:R4:W-:Y:S01]  /*1fc0*/  STS [R66+0xf0], R59 ;  /* 0x0000f03b42007388 */ /* 0x0009e20000000800 */
[C---:B0-----:R-:W-:Y:S01]  /*1fd0*/  IMAD.SHL.U32 R51, R7.reuse, 0x4, RZ ;  /* 0x0000000407337824 */ /* 0x041fe200078e00ff */
[----:B------:R-:W-:-:S04]  /*1fe0*/  LOP3.LUT R52, R7, 0xf0, RZ, 0xc0, !PT ;  /* 0x000000f007347812 */ /* 0x000fc800078ec0ff */
[----:B------:R-:W-:Y:S01]  /*1ff0*/  LOP3.LUT R67, R51, 0x3fc, RZ, 0xc0, !PT ;  /* 0x000003fc33437812 */ /* 0x000fe200078ec0ff */
[----:B------:R-:W-:Y:S01]  /*2000*/  VIADD R52, R52, UR4 ;  /* 0x0000000434347c36 */ /* 0x000fe20008000000 */
[----:B-1----:R-:W-:-:S03]  /*2010*/  LOP3.LUT R24, R8, 0x3c, R51, 0xf8, !PT ;  /* 0x0000003c08187812 */ /* 0x002fc600078ef833 */
[----:B--2---:R-:W-:Y:S01]  /*2020*/  IMAD R20, R67, 0x4, R52 ;  /* 0x0000000443147824 */ /* 0x004fe200078e0234 */
[----:B------:R-:W-:Y:S01]  /*2030*/  SHF.R.S32.HI R21, RZ, 0x1f, R24 ;  /* 0x0000001fff157819 */ /* 0x000fe20000011418 */
[----:B---3--:R-:W0:Y:S03]  /*2040*/  LDC.64 R52, c[0x0][0x218] ;  /* 0x00008600ff347b82 */ /* 0x008e260000000a00 */
[----:B------:R-:W-:-:S05]  /*2050*/  LEA.HI R25, R21, R24, RZ, 0x7 ;  /* 0x0000001815197211 */ /* 0x000fca00078f38ff */
[----:B------:R-:W-:Y:S01]  /*2060*/  BAR.SYNC.DEFER_BLOCKING 0x0 ;  /* 0x0000000000007b1d */ /* 0x000fe20000010000 */
[----:B------:R-:W-:Y:S02]  /*2070*/  P2R R50, PR, RZ, 0x2 ;  /* 0x00000002ff327803 */ /* 0x000fe40000000000 */
[----:B------:R-:W-:Y:S02]  /*2080*/  ISETP.NE.AND P1, PT, R63, RZ, PT ;  /* 0x000000ff3f00720c */ /* 0x000fe40003f25270 */
[----:B------:R-:W-:Y:S01]  /*2090*/  SHF.R.U32.HI R27, RZ, 0x4, R7 ;  /* 0x00000004ff1b7819 */ /* 0x000fe20000011607 */
[----:B------:R-:W-:Y:S01]  /*20a0*/  IMAD.SHL.U32 R26, R25, 0x100, RZ ;  /* 0x00000100191a7824 */ /* 0x000fe200078e00ff */
[----:B------:R-:W-:Y:S01]  /*20b0*/  P2R R44, PR, RZ, 0x8 ;  /* 0x00000008ff2c7803 */ /* 0x000fe20000000000 */
[----:B------:R-:W1:Y:S01]  /*20c0*/  LDS.128 R20, [R20] ;  /* 0x0000000014147984 */ /* 0x000e620000000c00 */
[----:B------:R-:W-:Y:S02]  /*20d0*/  ISETP.NE.AND P3, PT, R65, RZ, PT ;  /* 0x000000ff4100720c */ /* 0x000fe40003f65270 */
[----:B------:R-:W-:-:S02]  /*20e0*/  P2R R58, PR, RZ, 0x2 ;  /* 0x00000002ff3a7803 */ /* 0x000fc40000000000 */
[----:B------:R-:W-:Y:S02]  /*20f0*/  LOP3.LUT R65, R25, 0xffffff80, RZ, 0xc0, !PT ;  /* 0xffffff8019417812 */ /* 0x000fe400078ec0ff */
[----:B------:R-:W-:Y:S02]  /*2100*/  ISETP.NE.AND P1, PT, R60, RZ, PT ;  /* 0x000000ff3c00720c */ /* 0x000fe40003f25270 */
[----:B------:R-:W-:Y:S02]  /*2110*/  SGXT.U32 R25, R27, 0x4 ;  /* 0x000000041b19781a */ /* 0x000fe40000000000 */
[----:B------:R-:W-:Y:S02]  /*2120*/  P2R R60, PR, RZ, 0x1 ;  /* 0x00000001ff3c7803 */ /* 0x000fe40000000000 */
[----:B------:R-:W-:Y:S02]  /*2130*/  ISETP.NE.AND P0, PT, R62, RZ, PT ;  /* 0x000000ff3e00720c */ /* 0x000fe40003f05270 */
[----:B------:R-:W-:-:S02]  /*2140*/  SEL R62, RZ, 0x1, !P5 ;  /* 0x00000001ff3e7807 */ /* 0x000fc40006800000 */
[----:B------:R-:W-:Y:S02]  /*2150*/  LOP3.LUT R26, R26, 0xffff8000, RZ, 0xc0, !PT ;  /* 0xffff80001a1a7812 */ /* 0x000fe400078ec0ff */
[----:B----4-:R-:W-:Y:S02]  /*2160*/  LOP3.LUT R66, R6, R25, RZ, 0xfc, !PT ;  /* 0x0000001906427212 */ /* 0x010fe400078efcff */
[----:B------:R-:W-:Y:S02]  /*2170*/  ISETP.GE.AND P5, PT, R24, 0x200, PT ;  /* 0x000002001800780c */ /* 0x000fe40003fa6270 */
[----:B------:R-:W-:Y:S02]  /*2180*/  SEL R63, RZ, 0x1, !P6 ;  /* 0x00000001ff3f7807 */ /* 0x000fe40007000000 */
[----:B------:R-:W-:Y:S02]  /*2190*/  IADD3 R65, R26, R24, -R65 ;  /* 0x000000181a417210 */ /* 0x000fe40007ffe841 */
[----:B------:R-:W-:-:S02]  /*21a0*/  ISETP.LT.AND P6, PT, R66, 0x100, !P5 ;  /* 0x000001004200780c */ /* 0x000fc40006fc1270 */
[----:B------:R-:W-:Y:S01]  /*21b0*/  LOP3.LUT R24, R67, 0x400, RZ, 0xfc, !PT ;  /* 0x0000040043187812 */ /* 0x000fe200078efcff */
[----:B------:R-:W-:-:S03]  /*21c0*/  IMAD R55, R66, 0x80, R65 ;  /* 0x0000008042377824 */ /* 0x000fc600078e0241 */
[----:B------:R-:W-:Y:S01]  /*21d0*/  SHF.R.U32.HI R24, RZ, 0x2, R24 ;  /* 0x00000002ff187819 */ /* 0x000fe20000011618 */
[----:B0-----:R-:W-:-:S03]  /*21e0*/  IMAD.WIDE R54, R55, 0x4, R52 ;  /* 0x0000000437367825 */ /* 0x001fc600078e0234 */
[----:B------:R-:W-:-:S03]  /*21f0*/  LOP3.LUT R24, R24, 0x1f0, RZ, 0xc0, !PT ;  /* 0x000001f018187812 */ /* 0x000fc600078ec0ff */
[----:B-1----:R0:W-:Y:S02]  /*2200*/  @P6 STG.E.128 desc[UR6][R54.64], R20 ;  /* 0x0000001436006986 */ /* 0x0021e4000c101d06 */
[----:B------:R-:W-:-:S04]  /*2210*/  VIADD R24, R24, UR4 ;  /* 0x0000000418187c36 */ /* 0x000fc80008000000 */
[----:B------:R-:W-:-:S06]  /*2220*/  IMAD R24, R67, 0x4, R24 ;  /* 0x0000000443187824 */ /* 0x000fcc00078e0218 */
[----:B------:R-:W1:Y:S01]  /*2230*/  LDS.128 R24, [R24+0x1000] ;  /* 0x0010000018187984 */ /* 0x000e620000000c00 */
[----:B0-----:R-:W-:-:S04]  /*2240*/  LOP3.LUT R20, R67, 0x800, RZ, 0xfc, !PT ;  /* 0x0000080043147812 */ /* 0x001fc800078efcff */
[----:B------:R-:W-:-:S04]  /*2250*/  SHF.R.U32.HI R20, RZ, 0x2, R20 ;  /* 0x00000002ff147819 */ /* 0x000fc80000011614 */
[----:B------:R-:W-:-:S05]  /*2260*/  LOP3.LUT R20, R20, 0x2f0, RZ, 0xc0, !PT ;  /* 0x000002f014147812 */ /* 0x000fca00078ec0ff */
[----:B------:R-:W-:-:S04]  /*2270*/  VIADD R20, R20, UR4 ;  /* 0x0000000414147c36 */ /* 0x000fc80008000000 */
[----:B------:R-:W-:-:S06]  /*2280*/  IMAD R20, R67, 0x4, R20 ;  /* 0x0000000443147824 */ /* 0x000fcc00078e0214 */
[----:B------:R-:W0:Y:S01]  /*2290*/  LDS.128 R20, [R20+0x2000] ;  /* 0x0020000014147984 */ /* 0x000e220000000c00 */
[----:B------:R-:W-:-:S04]  /*22a0*/  LOP3.LUT R68, R66, 0x10, RZ, 0xfc, !PT ;  /* 0x0000001042447812 */ /* 0x000fc800078efcff */
[C---:B------:R-:W-:Y:S01]  /*22b0*/  ISETP.LT.AND P6, PT, R68.reuse, 0x100, !P5 ;  /* 0x000001004400780c */ /* 0x040fe20006fc1270 */
[----:B------:R-:W-:Y:S01]  /*22c0*/  IMAD R57, R68, 0x80, R65 ;  /* 0x0000008044397824 */ /* 0x000fe200078e0241 */
[----:B------:R-:W-:-:S03]  /*22d0*/  LOP3.LUT R68, R66, 0x20, RZ, 0xfc, !PT ;  /* 0x0000002042447812 */ /* 0x000fc600078efcff */
[----:B------:R-:W-:-:S08]  /*22e0*/  IMAD.WIDE R56, R57, 0x4, R52 ;  /* 0x0000000439387825 */ /* 0x000fd000078e0234 */
[----:B-1----:R-:W-:Y:S01]  /*22f0*/  @P6 STG.E.128 desc[UR6][R56.64], R24 ;  /* 0x0000001838006986 */ /* 0x002fe2000c101d06 */
[C---:B------:R-:W-:Y:S01]  /*2300*/  ISETP.LT.AND P6, PT, R68.reuse, 0x100, !P5 ;  /* 0x000001004400780c */ /* 0x040fe20006fc1270 */
[----:B------:R-:W-:Y:S01]  /*2310*/  IMAD R55, R68, 0x80, R65 ;  /* 0x0000008044377824 */ /* 0x000fe200078e0241 */
[----:B------:R-:W-:-:S03]  /*2320*/  P2R R59, PR, RZ, 0x20 ;  /* 0x00000020ff3b7803 */ /* 0x000fc60000000000 */
[----:B------:R-:W-:Y:S01]  /*2330*/  IMAD.WIDE R54, R55, 0x4, R52 ;  /* 0x0000000437367825 */ /* 0x000fe200078e0234 */
[----:B------:R-:W-:-:S07]  /*2340*/  ISETP.NE.AND P5, PT, R2, RZ, PT ;  /* 0x000000ff0200720c */ /* 0x000fce0003fa5270 */
[----:B0-----:R0:W-:Y:S01]  /*2350*/  @P6 STG.E.128 desc[UR6][R54.64], R20 ;  /* 0x0000001436006986 */ /* 0x0011e2000c101d06 */
[----:B------:R-:W-:Y:S02]  /*2360*/  ISETP.NE.AND P6, PT, R29, RZ, PT ;  /* 0x000000ff1d00720c */ /* 0x000fe40003fc5270 */
[----:B------:R-:W-:Y:S02]  /*2370*/  SEL R29, RZ, 0x1, !P5 ;  /* 0x00000001ff1d7807 */ /* 0x000fe40006800000 */
[----:B------:R-:W-:-:S04]  /*2380*/  ISETP.NE.AND P5, PT, R17, RZ, PT ;  /* 0x000000ff1100720c */ /* 0x000fc80003fa5270 */
[----:B------:R-:W-:Y:S02]  /*2390*/  P2R R17, PR, RZ, 0x20 ;  /* 0x00000020ff117803 */ /* 0x000fe40000000000 */
[----:B------:R-:W-:-:S04]  /*23a0*/  ISETP.NE.AND P5, PT, R3, RZ, PT ;  /* 0x000000ff0300720c */ /* 0x000fc80003fa5270 */
[----:B0-----:R-:W-:Y:S02]  /*23b0*/  P2R R20, PR, RZ, 0x20 ;  /* 0x00000020ff147803 */ /* 0x001fe40000000000 */
[----:B------:R-:W-:-:S04]  /*23c0*/  ISETP.NE.AND P5, PT, R4, RZ, PT ;  /* 0x000000ff0400720c */ /* 0x000fc80003fa5270 */
[----:B------:R-:W-:Y:S02]  /*23d0*/  P2R R21, PR, RZ, 0x20 ;  /* 0x00000020ff157803 */ /* 0x000fe40000000000 */
        /* <DEDUP_REMOVED lines=28> */
[----:B------:R-:W-:Y:S02]  /*25a0*/  ISETP.NE.AND P5, PT, R15, RZ, PT ;  /* 0x000000ff0f00720c */ /* 0x000fe40003fa5270 */
[----:B------:R-:W-:Y:S02]  /*25b0*/  SEL R57, RZ, 0x1, !P1 ;  /* 0x00000001ff397807 */ /* 0x000fe40004800000 */
[----:B------:R-:W-:Y:S02]  /*25c0*/  ISETP.NE.AND P1, PT, R58, RZ, PT ;  /* 0x000000ff3a00720c */ /* 0x000fe40003f25270 */
        /* <DEDUP_REMOVED lines=14> */
[----:B------:R-:W-:Y:S02]  /*26b0*/  SEL R4, RZ, 0x1, !P5 ;  /* 0x00000001ff047807 */ /* 0x000fe40006800000 */
        /* <DEDUP_REMOVED lines=11> */
[----:B------:R-:W-:Y:S02]  /*2770*/  SEL R63, R63, 0x2, P5 ;  /* 0x000000023f3f7807 */ /* 0x000fe40002800000 */
[----:B------:R-:W-:-:S04]  /*2780*/  ISETP.NE.AND P5, PT, R58, RZ, PT ;  /* 0x000000ff3a00720c */ /* 0x000fc80003fa5270 */
[----:B------:R-:W-:Y:S02]  /*2790*/  SEL R62, R62, 0x2, P5 ;  /* 0x000000023e3e7807 */ /* 0x000fe40002800000 */
[----:B------:R-:W-:Y:S02]  /*27a0*/  ISETP.NE.AND P5, PT, R68, RZ, PT ;  /* 0x000000ff4400720c */ /* 0x000fe40003fa5270 */
[----:B------:R-:W-:Y:S02]  /*27b0*/  SEL R56, RZ, 0x1, !P6 ;  /* 0x00000001ff387807 */ /* 0x000fe40007000000 */
[----:B------:R-:W-:Y:S02]  /*27c0*/  SEL R57, R57, 0x2, P5 ;  /* 0x0000000239397807 */ /* 0x000fe40002800000 */
[----:B------:R-:W-:-:S04]  /*27d0*/  ISETP.NE.AND P5, PT, R69, RZ, PT ;  /* 0x000000ff4500720c */ /* 0x000fc80003fa5270 */
[----:B------:R-:W-:Y:S02]  /*27e0*/  SEL R56, R56, 0x2, P5 ;  /* 0x0000000238387807 */ /* 0x000fe40002800000 */
[----:B------:R-:W-:Y:S02]  /*27f0*/  ISETP.NE.AND P5, PT, R12, RZ, PT ;  /* 0x000000ff0c00720c */ /* 0x000fe40003fa5270 */
[----:B------:R-:W-:Y:S02]  /*2800*/  SEL R27, RZ, 0x1, !P0 ;  /* 0x00000001ff1b7807 */ /* 0x000fe40004000000 */
[----:B------:R-:W-:Y:S02]  /*2810*/  SEL R29, R29, 0x2, P5 ;  /* 0x000000021d1d7807 */ /* 0x000fe40002800000 */
[----:B------:R-:W-:Y:S02]  /*2820*/  ISETP.NE.AND P5, PT, R11, RZ, PT ;  /* 0x000000ff0b00720c */ /* 0x000fe40003fa5270 */
[----:B------:R-:W-:-:S02]  /*2830*/  SEL R26, RZ, 0x1, !P1 ;  /* 0x00000001ff1a7807 */ /* 0x000fc40004800000 */
        /* <DEDUP_REMOVED lines=10> */
[----:B------:R-:W-:-:S04]  /*28e0*/  ISETP.NE.AND P5, PT, R31, RZ, PT ;  /* 0x000000ff1f00720c */ /* 0x000fc80003fa5270 */
        /* <DEDUP_REMOVED lines=9> */
[----:B------:R-:W-:-:S04]  /*2980*/  LOP3.LUT R10, R67, 0xc00, RZ, 0xfc, !PT ;  /* 0x00000c00430a7812 */ /* 0x000fc800078efcff */
[----:B------:R-:W-:-:S04]  /*2990*/  SHF.R.U32.HI R10, RZ, 0x2, R10 ;  /* 0x00000002ff0a7819 */ /* 0x000fc8000001160a */
[----:B------:R-:W-:Y:S02]  /*29a0*/  LOP3.LUT R10, R10, 0x3f0, RZ, 0xc0, !PT ;  /* 0x000003f00a0a7812 */ /* 0x000fe400078ec0ff */
[----:B------:R-:W-:-:S03]  /*29b0*/  ISETP.NE.AND P4, PT, R33, RZ, PT ;  /* 0x000000ff2100720c */ /* 0x000fc60003f85270 */
[----:B------:R-:W-:Y:S01]  /*29c0*/  VIADD R10, R10, UR4 ;  /* 0x000000040a0a7c36 */ /* 0x000fe20008000000 */
[----:B------:R-:W-:Y:S02]  /*29d0*/  SEL R33, R11, 0x3, P4 ;  /* 0x000000030b217807 */ /* 0x000fe40002000000 */
[----:B------:R-:W-:Y:S01]  /*29e0*/  ISETP.NE.AND P6, PT, R38, RZ, PT ;  /* 0x000000ff2600720c */ /* 0x000fe20003fc5270 */
[----:B------:R-:W-:Y:S01]  /*29f0*/  IMAD R10, R67, 0x4, R10 ;  /* 0x00000004430a7824 */ /* 0x000fe200078e020a */
[----:B------:R-:W-:Y:S02]  /*2a00*/  ISETP.NE.AND P4, PT, R39, RZ, PT ;  /* 0x000000ff2700720c */ /* 0x000fe40003f85270 */
[----:B------:R-:W-:Y:S02]  /*2a10*/  ISETP.NE.AND P5, PT, R23, RZ, PT ;  /* 0x000000ff1700720c */ /* 0x000fe40003fa5270 */
[----:B------:R-:W-:Y:S02]  /*2a20*/  SEL R35, R12, 0x3, P6 ;  /* 0x000000030c237807 */ /* 0x000fe40003000000 */
[----:B------:R-:W-:-:S02]  /*2a30*/  SEL R37, R13, 0x3, P4 ;  /* 0x000000030d257807 */ /* 0x000fc40002000000 */
[----:B------:R-:W0:Y:S01]  /*2a40*/  LDS.128 R12, [R10+0x3000] ;  /* 0x003000000a0c7984 */ /* 0x000e220000000c00 */
[----:B------:R-:W-:Y:S02]  /*2a50*/  SEL R5, R63, 0x3, P5 ;  /* 0x000000033f057807 */ /* 0x000fe40002800000 */
[----:B------:R-:W-:-:S04]  /*2a60*/  ISETP.NE.AND P5, PT, R22, RZ, PT ;  /* 0x000000ff1600720c */ /* 0x000fc80003fa5270 */
[----:B------:R-:W-:Y:S02]  /*2a70*/  SEL R9, R62, 0x3, P5 ;  /* 0x000000033e097807 */ /* 0x000fe40002800000 */
[----:B------:R-:W-:-:S04]  /*2a80*/  ISETP.NE.AND P5, PT, R21, RZ, PT ;  /* 0x000000ff1500720c */ /* 0x000fc80003fa5270 */
[----:B------:R-:W-:Y:S02]  /*2a90*/  SEL R57, R57, 0x3, P5 ;  /* 0x0000000339397807 */ /* 0x000fe40002800000 */
[----:B------:R-:W-:-:S04]  /*2aa0*/  ISETP.NE.AND P5, PT, R20, RZ, PT ;  /* 0x000000ff1400720c */ /* 0x000fc80003fa5270 */
[----:B------:R-:W-:Y:S02]  /*2ab0*/  SEL R21, R56, 0x3, P5 ;  /* 0x0000000338157807 */ /* 0x000fe40002800000 */
[----:B------:R-:W-:Y:S02]  /*2ac0*/  ISETP.NE.AND P5, PT, R17, RZ, PT ;  /* 0x000000ff1100720c */ /* 0x000fe40003fa5270 */
[----:B------:R-:W-:Y:S02]  /*2ad0*/  LOP3.LUT R66, R66, 0x30, RZ, 0xfc, !PT ;  /* 0x0000003042427812 */ /* 0x000fe400078efcff */
[----:B------:R-:W-:Y:S02]  /*2ae0*/  SEL R29, R29, 0x3, P5 ;  /* 0x000000031d1d7807 */ /* 0x000fe40002800000 */
[----:B------:R-:W-:-:S04]  /*2af0*/  ISETP.NE.AND P5, PT, R59, RZ, PT ;  /* 0x000000ff3b00720c */ /* 0x000fc80003fa5270 */
[C---:B------:R-:W-:Y:S01]  /*2b00*/  ISETP.LT.AND P5, PT, R66.reuse, 0x100, !P5 ;  /* 0x000001004200780c */ /* 0x040fe20006fa1270 */
[----:B------:R-:W-:-:S04]  /*2b10*/  IMAD R65, R66, 0x80, R65 ;  /* 0x0000008042417824 */ /* 0x000fc800078e0241 */
[----:B------:R-:W-:-:S04]  /*2b20*/  IMAD.WIDE R52, R65, 0x4, R52 ;  /* 0x0000000441347825 */ /* 0x000fc800078e0234 */
[----:B------:R-:W-:-:S04]  /*2b30*/  IMAD.SHL.U32 R11, R7, 0x10, RZ ;  /* 0x00000010070b7824 */ /* 0x000fc800078e00ff */
[----:B0-----:R-:W-:Y:S01]  /*2b40*/  @P5 STG.E.128 desc[UR6][R52.64], R12 ;  /* 0x0000000c34005986 */ /* 0x001fe2000c101d06 */
[----:B------:R-:W-:-:S04]  /*2b50*/  LOP3.LUT R8, R8, 0x30, R11, 0xf8, !PT ;  /* 0x0000003008087812 */ /* 0x000fc800078ef80b */
[----:B------:R-:W-:Y:S02]  /*2b60*/  SHF.R.S32.HI R17, RZ, 0x1f, R8 ;  /* 0x0000001fff117819 */ /* 0x000fe40000011408 */
[----:B------:R-:W-:Y:S02]  /*2b70*/  SHF.R.U32.HI R7, RZ, 0x2, R7 ;  /* 0x00000002ff077819 */ /* 0x000fe40000011607 */
[----:B------:R-:W-:Y:S02]  /*2b80*/  LEA.HI R17, R17, R8, RZ, 0x7 ;  /* 0x0000000811117211 */ /* 0x000fe400078f38ff */
[----:B------:R-:W-:Y:S02]  /*2b90*/  ISETP.NE.AND P1, PT, R19, RZ, PT ;  /* 0x000000ff1300720c */ /* 0x000fe40003f25270 */
[----:B------:R-:W-:Y:S02]  /*2ba0*/  SGXT.U32 R7, R7, 0x6 ;  /* 0x000000060707781a */ /* 0x000fe40000000000 */
[----:B------:R-:W-:-:S02]  /*2bb0*/  LOP3.LUT R19, R17, 0xffffff80, RZ, 0xc0, !PT ;  /* 0xffffff8011137812 */ /* 0x000fc400078ec0ff */
[----:B------:R-:W-:Y:S02]  /*2bc0*/  ISETP.NE.AND P0, PT, R18, RZ, PT ;  /* 0x000000ff1200720c */ /* 0x000fe40003f05270 */
[----:B------:R-:W-:Y:S02]  /*2bd0*/  ISETP.NE.AND P2, PT, R28, RZ, PT ;  /* 0x000000ff1c00720c */ /* 0x000fe40003f45270 */
[----:B------:R-:W-:Y:S02]  /*2be0*/  ISETP.NE.AND P3, PT, R32, RZ, PT ;  /* 0x000000ff2000720c */ /* 0x000fe40003f65270 */
[----:B------:R-:W-:Y:S02]  /*2bf0*/  ISETP.NE.AND P6, PT, R49, RZ, PT ;  /* 0x000000ff3100720c */ /* 0x000fe40003fc5270 */
[----:B------:R-:W-:Y:S01]  /*2c00*/  ISETP.NE.AND P5, PT, R48, RZ, PT ;  /* 0x000000ff3000720c */ /* 0x000fe20003fa5270 */
[----:B------:R-:W-:Y:S01]  /*2c10*/  IMAD.IADD R64, R64, 0x1, R61 ;  /* 0x0000000140407824 */ /* 0x000fe200078e023d */
[----:B------:R-:W-:Y:S01]  /*2c20*/  BAR.SYNC.DEFER_BLOCKING 0x0 ;  /* 0x0000000000007b1d */ /* 0x000fe20000010000 */
[----:B------:R-:W-:Y:S01]  /*2c30*/  LOP3.LUT R7, R6, R7, RZ, 0xfc, !PT ;  /* 0x0000000706077212 */ /* 0x000fe200078efcff */
[----:B------:R-:W-:Y:S01]  /*2c40*/  IMAD.IADD R6, R8, 0x1, -R19 ;  /* 0x0000000108067824 */ /* 0x000fe200078e0a13 */
[----:B------:R-:W-:-:S02]  /*2c50*/  SEL R27, R27, 0x3, P0 ;  /* 0x000000031b1b7807 */ /* 0x000fc40000000000 */
[----:B------:R-:W-:Y:S02]  /*2c60*/  SEL R23, R26, 0x3, P1 ;  /* 0x000000031a177807 */ /* 0x000fe40000800000 */
[----:B------:R-:W-:Y:S02]  /*2c70*/  SEL R25, R25, 0x3, P2 ;  /* 0x0000000319197807 */ /* 0x000fe40001000000 */
[----:B------:R-:W-:Y:S02]  /*2c80*/  SEL R31, R24, 0x3, P3 ;  /* 0x00000003181f7807 */ /* 0x000fe40001800000 */
[----:B------:R-:W-:Y:S02]  /*2c90*/  LOP3.LUT R11, R11, 0xff0, RZ, 0xc0, !PT ;  /* 0x00000ff00b0b7812 */ /* 0x000fe400078ec0ff */
[----:B------:R-:W-:Y:S02]  /*2ca0*/  LOP3.LUT R10, R51, 0x3f0, RZ, 0xc0, !PT ;  /* 0x000003f0330a7812 */ /* 0x000fe400078ec0ff */
[----:B------:R-:W-:-:S02]  /*2cb0*/  ISETP.NE.AND P0, PT, R60, RZ, PT ;  /* 0x000000ff3c00720c */ /* 0x000fc40003f05270 */
[----:B------:R-:W-:Y:S02]  /*2cc0*/  ISETP.NE.AND P1, PT, R50, RZ, PT ;  /* 0x000000ff3200720c */ /* 0x000fe40003f25270 */
[----:B------:R-:W-:Y:S02]  /*2cd0*/  ISETP.NE.AND P2, PT, R45, RZ, PT ;  /* 0x000000ff2d00720c */ /* 0x000fe40003f45270 */
[----:B------:R-:W-:Y:S02]  /*2ce0*/  ISETP.NE.AND P3, PT, R44, RZ, PT ;  /* 0x000000ff2c00720c */ /* 0x000fe40003f65270 */
[----:B------:R-:W-:Y:S02]  /*2cf0*/  SEL R3, R3, 0x2, P5 ;  /* 0x0000000203037807 */ /* 0x000fe40002800000 */
[----:B------:R-:W-:Y:S01]  /*2d00*/  SEL R0, R0, 0x2, P6 ;  /* 0x0000000200007807 */ /* 0x000fe20003000000 */
[C---:B------:R-:W-:Y:S01]  /*2d10*/  IMAD R6, R7.reuse, 0x80, R6 ;  /* 0x0000008007067824 */ /* 0x040fe200078e0206 */
[----:B------:R-:W-:Y:S01]  /*2d20*/  ISETP.GE.AND P4, PT, R7, 0x100, PT ;  /* 0x000001000700780c */ /* 0x000fe20003f86270 */
[----:B------:R0:W-:Y:S01]  /*2d30*/  STS.U8 [R64], R5 ;  /* 0x0000000540007388 */ /* 0x0001e20000000000 */
[----:B------:R-:W-:Y:S01]  /*2d40*/  IADD3 R10, R11, UR4, R10 ;  /* 0x000000040b0a7c10 */ /* 0x000fe2000fffe00a */
[----:B------:R-:W-:Y:S01]  /*2d50*/  IMAD.SHL.U32 R17, R17, 0x100, RZ ;  /* 0x0000010011117824 */ /* 0x000fe200078e00ff */
[----:B------:R-:W-:Y:S01]  /*2d60*/  SEL R7, R4, 0x3, P2 ;  /* 0x0000000304077807 */ /* 0x000fe20001000000 */
[----:B------:R1:W-:Y:S01]  /*2d70*/  STS.U8 [R64+0x4], R9 ;  /* 0x0000040940007388 */ /* 0x0003e20000000000 */
[----:B------:R-:W-:Y:S01]  /*2d80*/  SEL R11, R0, 0x3, P0 ;  /* 0x00000003000b7807 */ /* 0x000fe20000000000 */
[----:B------:R-:W-:Y:S01]  /*2d90*/  ULDC.64 UR4, c[0x0][0x220] ;  /* 0x0000880000047ab9 */ /* 0x000fe20000000a00 */
[----:B0-----:R-:W-:-:S02]  /*2da0*/  SEL R5, R2, 0x3, P3 ;  /* 0x0000000302057807 */ /* 0x001fc40001800000 */
[----:B-1----:R-:W-:Y:S01]  /*2db0*/  SEL R9, R3, 0x3, P1 ;  /* 0x0000000303097807 */ /* 0x002fe20000800000 */
[----:B------:R0:W-:Y:S04]  /*2dc0*/  STS.U8 [R64+0x8], R57 ;  /* 0x0000083940007388 */ /* 0x0001e80000000000 */
        /* <DEDUP_REMOVED lines=12> */
[----:B------:R0:W-:Y:S01]  /*2e90*/  STS.U8 [R64+0x3c], R11 ;  /* 0x00003c0b40007388 */ /* 0x0001e20000000000 */
[----:B------:R-:W-:Y:S01]  /*2ea0*/  LOP3.LUT R17, R17, 0xffff8000, RZ, 0xc0, !PT ;  /* 0xffff800011117812 */ /* 0x000fe200078ec0ff */
[----:B------:R-:W-:Y:S01]  /*2eb0*/  BAR.SYNC.DEFER_BLOCKING 0x0 ;  /* 0x0000000000007b1d */ /* 0x000fe20000010000 */
[----:B------:R-:W-:-:S03]  /*2ec0*/  ISETP.LT.AND P4, PT, R8, 0x200, !P4 ;  /* 0x000002000800780c */ /* 0x000fc60006781270 */
[----:B------:R-:W-:-:S05]  /*2ed0*/  IMAD.IADD R6, R6, 0x1, R17 ;  /* 0x0000000106067824 */ /* 0x000fca00078e0211 */
[----:B------:R-:W-:-:S04]  /*2ee0*/  IADD3 R2, P0, R6, UR4, RZ ;  /* 0x0000000406027c10 */ /* 0x000fc8000ff1e0ff */
[----:B------:R-:W-:Y:S01]  /*2ef0*/  LEA.HI.X.SX32 R3, R6, UR5, 0x1, P0 ;  /* 0x0000000506037c11 */ /* 0x000fe200080f0eff */
[----:B0-----:R-:W-:Y:S08]  /*2f00*/  @!P4 EXIT ;  /* 0x000000000000c94d */ /* 0x001ff00003800000 */
[----:B------:R-:W0:Y:S04]  /*2f10*/  LDS.128 R8, [R10] ;  /* 0x000000000a087984 */ /* 0x000e280000000c00 */
[----:B0-----:R-:W-:Y:S01]  /*2f20*/  STG.E.128 desc[UR6][R2.64], R8 ;  /* 0x0000000802007986 */ /* 0x001fe2000c101d06 */
[----:B------:R-:W-:Y:S05]  /*2f30*/  EXIT ;  /* 0x000000000000794d */ /* 0x000fea0003800000 */
.L_x_0:
[----:B------:R-:W-:-:S00]  /*2f40*/  BRA `(.L_x_0) ;  /* 0xfffffffc00fc7947 */ /* 0x000fc0000383ffff */
[----:B------:R-:W-:-:S00]  /*2f50*/  NOP ;  /* 0x0000000000007918 */ /* 0x000fc00000000000 */
        /* <DEDUP_REMOVED lines=10> */
.L_x_1:


//--------------------- .nv.shared.triton_poi_fused_max_pool2d_with_indices_16 --------------------------
	.section	.nv.shared.triton_poi_fused_max_pool2d_with_indices_16,"aw",@nobits
	.sectionflags	@""
	.align	16
	.zero		1024


//--------------------- .nv.constant0.triton_poi_fused_max_pool2d_with_indices_16 --------------------------
	.section	.nv.constant0.triton_poi_fused_max_pool2d_with_indices_16,"a",@progbits
	.sectionflags	@""
	.align	4
.nv.constant0.triton_poi_fused_max_pool2d_with_indices_16:
	.zero		560
